// auto-generated by cutlass_sweep.gemm — config: {"arch": "sm_90", "cluster_m": 2, "cluster_n": 2, "dtype": "tf32", "stages": 0, "tile_k": 64, "tile_m": 256, "tile_n": 64}
#include "cutlass/cutlass.h"
#include "cutlass/gemm/collective/collective_builder.hpp"
#include "cutlass/gemm/device/gemm_universal_adapter.h"
#include "cutlass/gemm/kernel/gemm_universal.hpp"
#include "cutlass/epilogue/collective/collective_builder.hpp"

using ElemA = cutlass::tfloat32_t;
using ElemB = cutlass::tfloat32_t;
using ElemCD = cutlass::tfloat32_t;
using Acc  = float;
using TileShape    = cute::Shape<cute::_256, cute::_64, cute::_64>;
using ClusterShape = cute::Shape<cute::_2, cute::_2, cute::_1>;

using CollectiveEpilogue = typename cutlass::epilogue::collective::CollectiveBuilder<
    cutlass::arch::Sm90, cutlass::arch::OpClassTensorOp,
    TileShape, ClusterShape,
    cutlass::epilogue::collective::EpilogueTileAuto,
    Acc, Acc,
    ElemCD, cutlass::layout::RowMajor, 128 / cutlass::sizeof_bits<ElemCD>::value,
    ElemCD, cutlass::layout::RowMajor, 128 / cutlass::sizeof_bits<ElemCD>::value,
    cutlass::epilogue::collective::EpilogueScheduleAuto
  >::CollectiveOp;

using CollectiveMainloop = typename cutlass::gemm::collective::CollectiveBuilder<
    cutlass::arch::Sm90, cutlass::arch::OpClassTensorOp,
    ElemA, cutlass::layout::RowMajor, 128 / cutlass::sizeof_bits<ElemA>::value,
    ElemB, cutlass::layout::ColumnMajor, 128 / cutlass::sizeof_bits<ElemB>::value,
    Acc,
    TileShape, ClusterShape,
    cutlass::gemm::collective::StageCountAutoCarveout<static_cast<int>(sizeof(typename CollectiveEpilogue::SharedStorage))>,
    cutlass::gemm::collective::KernelScheduleAuto
  >::CollectiveOp;

using GemmKernel = cutlass::gemm::kernel::GemmUniversal<
    cute::Shape<int,int,int,int>,
    CollectiveMainloop,
    CollectiveEpilogue
>;
using Gemm = cutlass::gemm::device::GemmUniversalAdapter<GemmKernel>;

// Force the device kernel symbol into the cubin without needing a host main.
auto* _anchor = &cutlass::device_kernel<GemmKernel>;


// ===== COMPILED SASS (sm_90a) =====

	.target	sm_90a

	.elftype	@"ET_EXEC"


//--------------------- .note.nv.tkinfo           --------------------------
	.section	.note.nv.tkinfo,"",@"SHT_NOTE"
	.sectionflags	@"SHF_NOTE_NV_TKINFO"
	.tkinfo
        /*0018*/ 	.word	0x00000002
        /*0030*/ 	.string	""
        /*0030*/ 	.string	"ptxas"
        /*0030*/ 	.string	"Cuda compilation tools, release 13.0, V13.0.88"
        /*0030*/ 	.string	"Build cuda_13.0.r13.0/compiler.36424714_0"
        /*0030*/ 	.string	"-arch sm_90a -m 64 "



//--------------------- .note.nv.cuinfo           --------------------------
	.section	.note.nv.cuinfo,"",@"SHT_NOTE"
	.sectionflags	@"SHF_NOTE_NV_CUINFO"
        /*0018*/ 	.short	0x0002
        /*001a*/ 	.short	0x005a
        /*001c*/ 	.short	0x0082
	.zero		2


//--------------------- .nv.info                  --------------------------
	.section	.nv.info,"",@"SHT_CUDA_INFO"
	.align	4


	//----- nvinfo : EIATTR_REGCOUNT
	.align		4
        /*0000*/ 	.byte	0x04, 0x2f
        /*0002*/ 	.short	(.L_15 - .L_14)
	.align		4
.L_14:
        /*0004*/ 	.word	index@(_ZN7cutlass13device_kernelINS_4gemm6kernel13GemmUniversalIN4cute5tupleIJiiiiEEENS1_10collective13CollectiveMmaINS1_34MainloopSm90TmaGmmaWarpSpecializedILi2ENS5_IJNS4_1CILi2EEESB_NSA_ILi1EEEEEENS1_35KernelTmaWarpSpecializedCooperativeEEENS5_IJNSA_ILi256EEENSA_ILi64EEESH_EEENS_10tfloat32_tENS5_IJlSC_lEEESJ_SK_NS4_8TiledMMAINS4_8MMA_AtomIJNS4_4SM904GMMA29MMA_64x64x8_F32TF32TF32_SS_TNILNSO_7ScaleInE1ELSQ_1EEEEEENS4_6LayoutINS5_IJSB_SC_SC_EEENS5_IJSC_NSA_ILi0EEESV_EEEEENS5_IJNS4_10UnderscoreESY_SY_EEEEENS4_23SM90_TMA_LOAD_MULTICASTENS4_14ComposedLayoutINS4_7SwizzleILi3ELi4ELi3EEENS4_18smem_ptr_flag_bitsILi32EEENST_INS5_IJNSA_ILi8EEENSA_ILi32EEEEEENS5_IJS18_SC_EEEEEEEvNS4_8identityES11_S1C_vS1D_EENS_8epilogue10collective6detail29Sm90TmaWarpSpecializedAdapterINS1G_15DefaultEpilogueISJ_SK_SK_NS1F_6thread17LinearCombinationISJ_Li1EffLNS1K_9ScaleType4KindE0ELNS_15FloatRoundStyleE2ESJ_EENS1_15EpilogueDefaultEEEEEvvEEEEvNT_6ParamsE)
        /*0008*/ 	.word	0x000000a8


	//----- nvinfo : EIATTR_FRAME_SIZE
	.align		4
.L_15:
        /*000c*/ 	.byte	0x04, 0x11
        /*000e*/ 	.short	(.L_17 - .L_16)
	.align		4
.L_16:
        /*0010*/ 	.word	index@(_ZN7cutlass13device_kernelINS_4gemm6kernel13GemmUniversalIN4cute5tupleIJiiiiEEENS1_10collective13CollectiveMmaINS1_34MainloopSm90TmaGmmaWarpSpecializedILi2ENS5_IJNS4_1CILi2EEESB_NSA_ILi1EEEEEENS1_35KernelTmaWarpSpecializedCooperativeEEENS5_IJNSA_ILi256EEENSA_ILi64EEESH_EEENS_10tfloat32_tENS5_IJlSC_lEEESJ_SK_NS4_8TiledMMAINS4_8MMA_AtomIJNS4_4SM904GMMA29MMA_64x64x8_F32TF32TF32_SS_TNILNSO_7ScaleInE1ELSQ_1EEEEEENS4_6LayoutINS5_IJSB_SC_SC_EEENS5_IJSC_NSA_ILi0EEESV_EEEEENS5_IJNS4_10UnderscoreESY_SY_EEEEENS4_23SM90_TMA_LOAD_MULTICASTENS4_14ComposedLayoutINS4_7SwizzleILi3ELi4ELi3EEENS4_18smem_ptr_flag_bitsILi32EEENST_INS5_IJNSA_ILi8EEENSA_ILi32EEEEEENS5_IJS18_SC_EEEEEEEvNS4_8identityES11_S1C_vS1D_EENS_8epilogue10collective6detail29Sm90TmaWarpSpecializedAdapterINS1G_15DefaultEpilogueISJ_SK_SK_NS1F_6thread17LinearCombinationISJ_Li1EffLNS1K_9ScaleType4KindE0ELNS_15FloatRoundStyleE2ESJ_EENS1_15EpilogueDefaultEEEEEvvEEEEvNT_6ParamsE)
        /*0014*/ 	.word	0x00000000


	//----- nvinfo : EIATTR_MIN_STACK_SIZE
	.align		4
.L_17:
        /*0018*/ 	.byte	0x04, 0x12
        /*001a*/ 	.short	(.L_19 - .L_18)
	.align		4
.L_18:
        /*001c*/ 	.word	index@(_ZN7cutlass13device_kernelINS_4gemm6kernel13GemmUniversalIN4cute5tupleIJiiiiEEENS1_10collective13CollectiveMmaINS1_34MainloopSm90TmaGmmaWarpSpecializedILi2ENS5_IJNS4_1CILi2EEESB_NSA_ILi1EEEEEENS1_35KernelTmaWarpSpecializedCooperativeEEENS5_IJNSA_ILi256EEENSA_ILi64EEESH_EEENS_10tfloat32_tENS5_IJlSC_lEEESJ_SK_NS4_8TiledMMAINS4_8MMA_AtomIJNS4_4SM904GMMA29MMA_64x64x8_F32TF32TF32_SS_TNILNSO_7ScaleInE1ELSQ_1EEEEEENS4_6LayoutINS5_IJSB_SC_SC_EEENS5_IJSC_NSA_ILi0EEESV_EEEEENS5_IJNS4_10UnderscoreESY_SY_EEEEENS4_23SM90_TMA_LOAD_MULTICASTENS4_14ComposedLayoutINS4_7SwizzleILi3ELi4ELi3EEENS4_18smem_ptr_flag_bitsILi32EEENST_INS5_IJNSA_ILi8EEENSA_ILi32EEEEEENS5_IJS18_SC_EEEEEEEvNS4_8identityES11_S1C_vS1D_EENS_8epilogue10collective6detail29Sm90TmaWarpSpecializedAdapterINS1G_15DefaultEpilogueISJ_SK_SK_NS1F_6thread17LinearCombinationISJ_Li1EffLNS1K_9ScaleType4KindE0ELNS_15FloatRoundStyleE2ESJ_EENS1_15EpilogueDefaultEEEEEvvEEEEvNT_6ParamsE)
        /*0020*/ 	.word	0x00000000
.L_19:


//--------------------- .nv.compat                --------------------------
	.section	.nv.compat,"",@"SHT_CUDA_COMPAT_INFO"
	.align	4
        /*0000*/ 	.byte	0x02, 0x09, 0x01, 0x00, 0x02, 0x02, 0x04, 0x00, 0x02, 0x05, 0x05, 0x00, 0x03, 0x07, 0x01, 0x01
        /*0010*/ 	.byte	0x02, 0x03, 0x01, 0x00, 0x02, 0x06, 0x01, 0x00, 0x04, 0x0b, 0x08, 0x00, 0x00, 0x00, 0x00, 0x00
        /*0020*/ 	.byte	0x00, 0x00, 0x00, 0x00


//--------------------- .nv.info._ZN7cutlass13device_kernelINS_4gemm6kernel13GemmUniversalIN4cute5tupleIJiiiiEEENS1_10collective13CollectiveMmaINS1_34MainloopSm90TmaGmmaWarpSpecializedILi2ENS5_IJNS4_1CILi2EEESB_NSA_ILi1EEEEEENS1_35KernelTmaWarpSpecializedCooperativeEEENS5_IJNSA_ILi256EEENSA_ILi64EEESH_EEENS_10tfloat32_tENS5_IJlSC_lEEESJ_SK_NS4_8TiledMMAINS4_8MMA_AtomIJNS4_4SM904GMMA29MMA_64x64x8_F32TF32TF32_SS_TNILNSO_7ScaleInE1ELSQ_1EEEEEENS4_6LayoutINS5_IJSB_SC_SC_EEENS5_IJSC_NSA_ILi0EEESV_EEEEENS5_IJNS4_10UnderscoreESY_SY_EEEEENS4_23SM90_TMA_LOAD_MULTICASTENS4_14ComposedLayoutINS4_7SwizzleILi3ELi4ELi3EEENS4_18smem_ptr_flag_bitsILi32EEENST_INS5_IJNSA_ILi8EEENSA_ILi32EEEEEENS5_IJS18_SC_EEEEEEEvNS4_8identityES11_S1C_vS1D_EENS_8epilogue10collective6detail29Sm90TmaWarpSpecializedAdapterINS1G_15DefaultEpilogueISJ_SK_SK_NS1F_6thread17LinearCombinationISJ_Li1EffLNS1K_9ScaleType4KindE0ELNS_15FloatRoundStyleE2ESJ_EENS1_15EpilogueDefaultEEEEEvvEEEEvNT_6ParamsE --------------------------
	.section	.nv.info._ZN7cutlass13device_kernelINS_4gemm6kernel13GemmUniversalIN4cute5tupleIJiiiiEEENS1_10collective13CollectiveMmaINS1_34MainloopSm90TmaGmmaWarpSpecializedILi2ENS5_IJNS4_1CILi2EEESB_NSA_ILi1EEEEEENS1_35KernelTmaWarpSpecializedCooperativeEEENS5_IJNSA_ILi256EEENSA_ILi64EEESH_EEENS_10tfloat32_tENS5_IJlSC_lEEESJ_SK_NS4_8TiledMMAINS4_8MMA_AtomIJNS4_4SM904GMMA29MMA_64x64x8_F32TF32TF32_SS_TNILNSO_7ScaleInE1ELSQ_1EEEEEENS4_6LayoutINS5_IJSB_SC_SC_EEENS5_IJSC_NSA_ILi0EEESV_EEEEENS5_IJNS4_10UnderscoreESY_SY_EEEEENS4_23SM90_TMA_LOAD_MULTICASTENS4_14ComposedLayoutINS4_7SwizzleILi3ELi4ELi3EEENS4_18smem_ptr_flag_bitsILi32EEENST_INS5_IJNSA_ILi8EEENSA_ILi32EEEEEENS5_IJS18_SC_EEEEEEEvNS4_8identityES11_S1C_vS1D_EENS_8epilogue10collective6detail29Sm90TmaWarpSpecializedAdapterINS1G_15DefaultEpilogueISJ_SK_SK_NS1F_6thread17LinearCombinationISJ_Li1EffLNS1K_9ScaleType4KindE0ELNS_15FloatRoundStyleE2ESJ_EENS1_15EpilogueDefaultEEEEEvvEEEEvNT_6ParamsE,"",@"SHT_CUDA_INFO"
	.sectionflags	@""
	.align	4


	//----- nvinfo : EIATTR_CUDA_API_VERSION
	.align		4
        /*0000*/ 	.byte	0x04, 0x37
        /*0002*/ 	.short	(.L_21 - .L_20)
.L_20:
        /*0004*/ 	.word	0x00000082


	//----- nvinfo : EIATTR_KPARAM_INFO
	.align		4
.L_21:
        /*0008*/ 	.byte	0x04, 0x17
        /*000a*/ 	.short	(.L_23 - .L_22)
.L_22:
        /*000c*/ 	.word	0x00000000
        /*0010*/ 	.short	0x0000
        /*0012*/ 	.short	0x0070
        /*0014*/ 	.byte	0x00, 0xf0, 0x01, 0x10


	//----- nvinfo : EIATTR_SPARSE_MMA_MASK
	.align		4
.L_23:
        /*0018*/ 	.byte	0x03, 0x50
        /*001a*/ 	.short	0x0000


	//----- nvinfo : EIATTR_MAXREG_COUNT
	.align		4
        /*001c*/ 	.byte	0x03, 0x1b
        /*001e*/ 	.short	0x00a8


	//----- nvinfo : EIATTR_NUM_BARRIERS
	.align		4
        /*0020*/ 	.byte	0x02, 0x4c
        /*0022*/ 	.byte	0x01
	.zero		1


	//----- nvinfo : EIATTR_EXTERNS
	.align		4
        /*0024*/ 	.byte	0x04, 0x0f
        /*0026*/ 	.short	(.L_25 - .L_24)


	//   ....[0]....
	.align		4
.L_24:
        /*0028*/ 	.word	index@(__assertfail)


	//----- nvinfo : EIATTR_MERCURY_ISA_VERSION
	.align		4
.L_25:
        /*002c*/ 	.byte	0x03, 0x5f
        /*002e*/ 	.short	0x0101


	//----- nvinfo : EIATTR_INT_WARP_WIDE_INSTR_OFFSETS
	.align		4
        /*0030*/ 	.byte	0x04, 0x31
        /*0032*/ 	.short	(.L_27 - .L_26)


	//   ....[0]....
.L_26:
        /*0034*/ 	.word	0x00000440


	//   ....[1]....
        /*0038*/ 	.word	0x00000470


	//   ....[2]....
        /*003c*/ 	.word	0x00000660


	//   ....[3]....
        /*0040*/ 	.word	0x00002890


	//----- nvinfo : EIATTR_COOP_GROUP_MASK_REGIDS
	.align		4
.L_27:
        /*0044*/ 	.byte	0x04, 0x29
        /*0046*/ 	.short	(.L_29 - .L_28)


	//   ....[0]....
.L_28:
        /*0048*/ 	.word	0xffffffff


	//   ....[1]....
        /*004c*/ 	.word	0xffffffff


	//   ....[2]....
        /*0050*/ 	.word	0xffffffff


	//   ....[3]....
        /*0054*/ 	.word	0xffffffff


	//   ....[4]....
        /*0058*/ 	.word	0xffffffff


	//   ....[5]....
        /*005c*/ 	.word	0xffffffff


	//----- nvinfo : EIATTR_COOP_GROUP_INSTR_OFFSETS
	.align		4
.L_29:
        /*0060*/ 	.byte	0x04, 0x28
        /*0062*/ 	.short	(.L_31 - .L_30)


	//   ....[0]....
.L_30:
        /*0064*/ 	.word	0x00000060


	//   ....[1]....
        /*0068*/ 	.word	0x00000070


	//   ....[2]....
        /*006c*/ 	.word	0x00000130


	//   ....[3]....
        /*0070*/ 	.word	0x00000290


	//   ....[4]....
        /*0074*/ 	.word	0x000007c0


	//   ....[5]....
        /*0078*/ 	.word	0x00001480


	//----- nvinfo : EIATTR_REG_RECONFIG
	.align		4
.L_31:
        /*007c*/ 	.byte	0x01, 0x54
	.zero		2


	//----- nvinfo : EIATTR_SYSCALL_OFFSETS
	.align		4
        /*0080*/ 	.byte	0x04, 0x46
        /*0082*/ 	.short	(.L_33 - .L_32)


	//   ....[0]....
.L_32:
        /*0084*/ 	.word	0x00001670


	//----- nvinfo : EIATTR_MBARRIER_INSTR_OFFSETS
	.align		4
.L_33:
        /*0088*/ 	.byte	0x04, 0x39
        /*008a*/ 	.short	(.L_35 - .L_34)


	//   ....[0]....
.L_34:
        /*008c*/ 	.word	0x00000230
        /*0090*/ 	.word	0x000000ff
        /*0094*/ 	.word	0x00000000
        /*0098*/ 	.short	0x0100
        /*009a*/ 	.byte	0x08
	.zero		1


	//   ....[1]....
        /*009c*/ 	.word	0x00000240
        /*00a0*/ 	.word	0x000000ff
        /*00a4*/ 	.word	0x00000010
        /*00a8*/ 	.short	0x0100
        /*00aa*/ 	.byte	0x08
	.zero		1


	//   ....[2]....
        /*00ac*/ 	.word	0x00000250
        /*00b0*/ 	.word	0x000000ff
        /*00b4*/ 	.word	0x00000008
        /*00b8*/ 	.short	0x0100
        /*00ba*/ 	.byte	0x08
	.zero		1


	//   ....[3]....
        /*00bc*/ 	.word	0x00000260
        /*00c0*/ 	.word	0x000000ff
        /*00c4*/ 	.word	0x00000018
        /*00c8*/ 	.short	0x0100
        /*00ca*/ 	.byte	0x08
	.zero		1


	//   ....[4]....
        /*00cc*/ 	.word	0x000006d0
        /*00d0*/ 	.word	0x000000ff
        /*00d4*/ 	.word	0x00000030
        /*00d8*/ 	.short	0x0100
        /*00da*/ 	.byte	0x06
	.zero		1


	//   ....[5]....
        /*00dc*/ 	.word	0x00000760
        /*00e0*/ 	.word	0x000000ff
        /*00e4*/ 	.word	0x00000038
        /*00e8*/ 	.short	0x0100
        /*00ea*/ 	.byte	0x06
	.zero		1


	//   ....[6]....
        /*00ec*/ 	.word	0x00001730
        /*00f0*/ 	.word	0x00000003
        /*00f4*/ 	.word	0x00000000
        /*00f8*/ 	.short	0x010a
        /*00fa*/ 	.byte	0x3f
	.zero		1


	//   ....[7]....
        /*00fc*/ 	.word	0x00001790
        /*0100*/ 	.word	0x00000003
        /*0104*/ 	.word	0x00000000
        /*0108*/ 	.short	0x010a
        /*010a*/ 	.byte	0x3f
	.zero		1


	//   ....[8]....
        /*010c*/ 	.word	0x00001fe0
        /*0110*/ 	.word	0x00000005
        /*0114*/ 	.word	0x00000000
        /*0118*/ 	.short	0x010a
        /*011a*/ 	.byte	0x3f
	.zero		1


	//   ....[9]....
        /*011c*/ 	.word	0x00002020
        /*0120*/ 	.word	0x00000005
        /*0124*/ 	.word	0x00000000
        /*0128*/ 	.short	0x010a
        /*012a*/ 	.byte	0x3f
	.zero		1


	//   ....[10]....
        /*012c*/ 	.word	0x00002740
        /*0130*/ 	.word	0x00000004
        /*0134*/ 	.word	0x00000000
        /*0138*/ 	.short	0x0101
        /*013a*/ 	.byte	0x3f
	.zero		1


	//   ....[11]....
        /*013c*/ 	.word	0x00002900
        /*0140*/ 	.word	0x00000000
        /*0144*/ 	.word	0x00000000
        /*0148*/ 	.short	0x0101
        /*014a*/ 	.byte	0x3f
	.zero		1


	//   ....[12]....
        /*014c*/ 	.word	0x00008320
        /*0150*/ 	.word	0x00000014
        /*0154*/ 	.word	0x00000010
        /*0158*/ 	.short	0x010a
        /*015a*/ 	.byte	0x3f
	.zero		1


	//   ....[13]....
        /*015c*/ 	.word	0x000087c0
        /*0160*/ 	.word	0x00000004
        /*0164*/ 	.word	0x00000038
        /*0168*/ 	.short	0x0101
        /*016a*/ 	.byte	0x3f
	.zero		1


	//   ....[14]....
        /*016c*/ 	.word	0x00008ee0
        /*0170*/ 	.word	0x00000005
        /*0174*/ 	.word	0x00000000
        /*0178*/ 	.short	0x010a
        /*017a*/ 	.byte	0x3f
	.zero		1


	//   ....[15]....
        /*017c*/ 	.word	0x00008f60
        /*0180*/ 	.word	0x00000009
        /*0184*/ 	.word	0x00000000
        /*0188*/ 	.short	0x010a
        /*018a*/ 	.byte	0x3f
	.zero		1


	//   ....[16]....
        /*018c*/ 	.word	0x00008fc0
        /*0190*/ 	.word	0x00000003
        /*0194*/ 	.word	0x00000000
        /*0198*/ 	.short	0x010a
        /*019a*/ 	.byte	0x3f
	.zero		1


	//   ....[17]....
        /*019c*/ 	.word	0x00009010
        /*01a0*/ 	.word	0x00000005
        /*01a4*/ 	.word	0x00000000
        /*01a8*/ 	.short	0x010a
        /*01aa*/ 	.byte	0x3f
	.zero		1


	//   ....[18]....
        /*01ac*/ 	.word	0x000090e0
        /*01b0*/ 	.word	0x00000014
        /*01b4*/ 	.word	0x00000010
        /*01b8*/ 	.short	0x010a
        /*01ba*/ 	.byte	0x3f
	.zero		1


	//   ....[19]....
        /*01bc*/ 	.word	0x000091b0
        /*01c0*/ 	.word	0x00000005
        /*01c4*/ 	.word	0x00000000
        /*01c8*/ 	.short	0x010a
        /*01ca*/ 	.byte	0x3f
	.zero		1


	//----- nvinfo : EIATTR_NUM_MBARRIERS
	.align		4
.L_35:
        /*01cc*/ 	.byte	0x03, 0x38
        /*01ce*/ 	.short	0x0006


	//----- nvinfo : EIATTR_EXIT_INSTR_OFFSETS
	.align		4
        /*01d0*/ 	.byte	0x04, 0x1c
        /*01d2*/ 	.short	(.L_37 - .L_36)


	//   ....[0]....
.L_36:
        /*01d4*/ 	.word	0x000009a0


	//   ....[1]....
        /*01d8*/ 	.word	0x000011c0


	//   ....[2]....
        /*01dc*/ 	.word	0x000079c0


	//   ....[3]....
        /*01e0*/ 	.word	0x00007f20


	//   ....[4]....
        /*01e4*/ 	.word	0x00008fb0


	//----- nvinfo : EIATTR_MAX_THREADS
	.align		4
.L_37:
        /*01e8*/ 	.byte	0x04, 0x05
        /*01ea*/ 	.short	(.L_39 - .L_38)
.L_38:
        /*01ec*/ 	.word	0x00000180
        /*01f0*/ 	.word	0x00000001
        /*01f4*/ 	.word	0x00000001


	//----- nvinfo : EIATTR_CRS_STACK_SIZE
	.align		4
.L_39:
        /*01f8*/ 	.byte	0x04, 0x1e
        /*01fa*/ 	.short	(.L_41 - .L_40)
.L_40:
        /*01fc*/ 	.word	0x00000000


	//----- nvinfo : EIATTR_CBANK_PARAM_SIZE
	.align		4
.L_41:
        /*0200*/ 	.byte	0x03, 0x19
        /*0202*/ 	.short	0x0470


	//----- nvinfo : EIATTR_PARAM_CBANK
	.align		4
        /*0204*/ 	.byte	0x04, 0x0a
        /*0206*/ 	.short	(.L_43 - .L_42)
	.align		4
.L_42:
        /*0208*/ 	.word	index@(.nv.constant0._ZN7cutlass13device_kernelINS_4gemm6kernel13GemmUniversalIN4cute5tupleIJiiiiEEENS1_10collective13CollectiveMmaINS1_34MainloopSm90TmaGmmaWarpSpecializedILi2ENS5_IJNS4_1CILi2EEESB_NSA_ILi1EEEEEENS1_35KernelTmaWarpSpecializedCooperativeEEENS5_IJNSA_ILi256EEENSA_ILi64EEESH_EEENS_10tfloat32_tENS5_IJlSC_lEEESJ_SK_NS4_8TiledMMAINS4_8MMA_AtomIJNS4_4SM904GMMA29MMA_64x64x8_F32TF32TF32_SS_TNILNSO_7ScaleInE1ELSQ_1EEEEEENS4_6LayoutINS5_IJSB_SC_SC_EEENS5_IJSC_NSA_ILi0EEESV_EEEEENS5_IJNS4_10UnderscoreESY_SY_EEEEENS4_23SM90_TMA_LOAD_MULTICASTENS4_14ComposedLayoutINS4_7SwizzleILi3ELi4ELi3EEENS4_18smem_ptr_flag_bitsILi32EEENST_INS5_IJNSA_ILi8EEENSA_ILi32EEEEEENS5_IJS18_SC_EEEEEEEvNS4_8identityES11_S1C_vS1D_EENS_8epilogue10collective6detail29Sm90TmaWarpSpecializedAdapterINS1G_15DefaultEpilogueISJ_SK_SK_NS1F_6thread17LinearCombinationISJ_Li1EffLNS1K_9ScaleType4KindE0ELNS_15FloatRoundStyleE2ESJ_EENS1_15EpilogueDefaultEEEEEvvEEEEvNT_6ParamsE)
        /*020c*/ 	.short	0x0210
        /*020e*/ 	.short	0x0470


	//----- nvinfo : EIATTR_SW_WAR
	.align		4
.L_43:
        /*0210*/ 	.byte	0x04, 0x36
        /*0212*/ 	.short	(.L_45 - .L_44)
.L_44:
        /*0214*/ 	.word	0x00000008
.L_45:


//--------------------- .nv.callgraph             --------------------------
	.section	.nv.callgraph,"",@"SHT_CUDA_CALLGRAPH"
	.align	4
	.sectionentsize	8
	.align		4
        /*0000*/ 	.word	0x00000000
	.align		4
        /*0004*/ 	.word	0xffffffff
	.align		4
        /*0008*/ 	.word	index@(_ZN7cutlass13device_kernelINS_4gemm6kernel13GemmUniversalIN4cute5tupleIJiiiiEEENS1_10collective13CollectiveMmaINS1_34MainloopSm90TmaGmmaWarpSpecializedILi2ENS5_IJNS4_1CILi2EEESB_NSA_ILi1EEEEEENS1_35KernelTmaWarpSpecializedCooperativeEEENS5_IJNSA_ILi256EEENSA_ILi64EEESH_EEENS_10tfloat32_tENS5_IJlSC_lEEESJ_SK_NS4_8TiledMMAINS4_8MMA_AtomIJNS4_4SM904GMMA29MMA_64x64x8_F32TF32TF32_SS_TNILNSO_7ScaleInE1ELSQ_1EEEEEENS4_6LayoutINS5_IJSB_SC_SC_EEENS5_IJSC_NSA_ILi0EEESV_EEEEENS5_IJNS4_10UnderscoreESY_SY_EEEEENS4_23SM90_TMA_LOAD_MULTICASTENS4_14ComposedLayoutINS4_7SwizzleILi3ELi4ELi3EEENS4_18smem_ptr_flag_bitsILi32EEENST_INS5_IJNSA_ILi8EEENSA_ILi32EEEEEENS5_IJS18_SC_EEEEEEEvNS4_8identityES11_S1C_vS1D_EENS_8epilogue10collective6detail29Sm90TmaWarpSpecializedAdapterINS1G_15DefaultEpilogueISJ_SK_SK_NS1F_6thread17LinearCombinationISJ_Li1EffLNS1K_9ScaleType4KindE0ELNS_15FloatRoundStyleE2ESJ_EENS1_15EpilogueDefaultEEEEEvvEEEEvNT_6ParamsE)
	.align		4
        /*000c*/ 	.word	index@(__assertfail)
	.align		4
        /*0010*/ 	.word	0x00000000
	.align		4
        /*0014*/ 	.word	0xfffffffe
	.align		4
        /*0018*/ 	.word	0x00000000
	.align		4
        /*001c*/ 	.word	0xfffffffd
	.align		4
        /*0020*/ 	.word	0x00000000
	.align		4
        /*0024*/ 	.word	0xfffffffc


//--------------------- .nv.constant4             --------------------------
	.section	.nv.constant4,"a",@progbits
	.align	8
	.align		8
.nv.constant4:
        /*0000*/ 	.dword	__assertfail
	.align		8
        /*0008*/ 	.dword	__unnamed_1
	.align		8
        /*0010*/ 	.dword	_ZN39_INTERNAL_1bc8da07_4_k_cu_7182c68d_64744cuda3std3__45__cpo5beginE
	.align		8
        /*0018*/ 	.dword	_ZN39_INTERNAL_1bc8da07_4_k_cu_7182c68d_64744cuda3std3__45__cpo3endE
	.align		8
        /*0020*/ 	.dword	_ZN39_INTERNAL_1bc8da07_4_k_cu_7182c68d_64744cuda3std3__45__cpo6cbeginE
	.align		8
        /*0028*/ 	.dword	_ZN39_INTERNAL_1bc8da07_4_k_cu_7182c68d_64744cuda3std3__45__cpo4cendE
	.align		8
        /*0030*/ 	.dword	_ZN39_INTERNAL_1bc8da07_4_k_cu_7182c68d_64744cuda3std3__441_GLOBAL__N__1bc8da07_4_k_cu_7182c68d_64746ignoreE
	.align		8
        /*0038*/ 	.dword	_ZN39_INTERNAL_1bc8da07_4_k_cu_7182c68d_64744cuda3std3__419piecewise_constructE
	.align		8
        /*0040*/ 	.dword	_ZN39_INTERNAL_1bc8da07_4_k_cu_7182c68d_64744cuda3std3__48in_placeE
	.align		8
        /*0048*/ 	.dword	_ZN39_INTERNAL_1bc8da07_4_k_cu_7182c68d_64744cuda3std6ranges3__45__cpo4swapE
	.align		8
        /*0050*/ 	.dword	_ZN39_INTERNAL_1bc8da07_4_k_cu_7182c68d_64744cuda3std6ranges3__45__cpo9iter_moveE
	.align		8
        /*0058*/ 	.dword	_ZN39_INTERNAL_1bc8da07_4_k_cu_7182c68d_64744cute7productE
	.align		8
        /*0060*/ 	.dword	_ZN39_INTERNAL_1bc8da07_4_k_cu_7182c68d_64744cute1_E
	.align		8
        /*0068*/ 	.dword	$str$22
	.align		8
        /*0070*/ 	.dword	$str$23


//--------------------- .text._ZN7cutlass13device_kernelINS_4gemm6kernel13GemmUniversalIN4cute5tupleIJiiiiEEENS1_10collective13CollectiveMmaINS1_34MainloopSm90TmaGmmaWarpSpecializedILi2ENS5_IJNS4_1CILi2EEESB_NSA_ILi1EEEEEENS1_35KernelTmaWarpSpecializedCooperativeEEENS5_IJNSA_ILi256EEENSA_ILi64EEESH_EEENS_10tfloat32_tENS5_IJlSC_lEEESJ_SK_NS4_8TiledMMAINS4_8MMA_AtomIJNS4_4SM904GMMA29MMA_64x64x8_F32TF32TF32_SS_TNILNSO_7ScaleInE1ELSQ_1EEEEEENS4_6LayoutINS5_IJSB_SC_SC_EEENS5_IJSC_NSA_ILi0EEESV_EEEEENS5_IJNS4_10UnderscoreESY_SY_EEEEENS4_23SM90_TMA_LOAD_MULTICASTENS4_14ComposedLayoutINS4_7SwizzleILi3ELi4ELi3EEENS4_18smem_ptr_flag_bitsILi32EEENST_INS5_IJNSA_ILi8EEENSA_ILi32EEEEEENS5_IJS18_SC_EEEEEEEvNS4_8identityES11_S1C_vS1D_EENS_8epilogue10collective6detail29Sm90TmaWarpSpecializedAdapterINS1G_15DefaultEpilogueISJ_SK_SK_NS1F_6thread17LinearCombinationISJ_Li1EffLNS1K_9ScaleType4KindE0ELNS_15FloatRoundStyleE2ESJ_EENS1_15EpilogueDefaultEEEEEvvEEEEvNT_6ParamsE --------------------------
	.section	.text._ZN7cutlass13device_kernelINS_4gemm6kernel13GemmUniversalIN4cute5tupleIJiiiiEEENS1_10collective13CollectiveMmaINS1_34MainloopSm90TmaGmmaWarpSpecializedILi2ENS5_IJNS4_1CILi2EEESB_NSA_ILi1EEEEEENS1_35KernelTmaWarpSpecializedCooperativeEEENS5_IJNSA_ILi256EEENSA_ILi64EEESH_EEENS_10tfloat32_tENS5_IJlSC_lEEESJ_SK_NS4_8TiledMMAINS4_8MMA_AtomIJNS4_4SM904GMMA29MMA_64x64x8_F32TF32TF32_SS_TNILNSO_7ScaleInE1ELSQ_1EEEEEENS4_6LayoutINS5_IJSB_SC_SC_EEENS5_IJSC_NSA_ILi0EEESV_EEEEENS5_IJNS4_10UnderscoreESY_SY_EEEEENS4_23SM90_TMA_LOAD_MULTICASTENS4_14ComposedLayoutINS4_7SwizzleILi3ELi4ELi3EEENS4_18smem_ptr_flag_bitsILi32EEENST_INS5_IJNSA_ILi8EEENSA_ILi32EEEEEENS5_IJS18_SC_EEEEEEEvNS4_8identityES11_S1C_vS1D_EENS_8epilogue10collective6detail29Sm90TmaWarpSpecializedAdapterINS1G_15DefaultEpilogueISJ_SK_SK_NS1F_6thread17LinearCombinationISJ_Li1EffLNS1K_9ScaleType4KindE0ELNS_15FloatRoundStyleE2ESJ_EENS1_15EpilogueDefaultEEEEEvvEEEEvNT_6ParamsE,"ax",@progbits
	.align	128
.text._ZN7cutlass13device_kernelINS_4gemm6kernel13GemmUniversalIN4cute5tupleIJiiiiEEENS1_10collective13CollectiveMmaINS1_34MainloopSm90TmaGmmaWarpSpecializedILi2ENS5_IJNS4_1CILi2EEESB_NSA_ILi1EEEEEENS1_35KernelTmaWarpSpecializedCooperativeEEENS5_IJNSA_ILi256EEENSA_ILi64EEESH_EEENS_10tfloat32_tENS5_IJlSC_lEEESJ_SK_NS4_8TiledMMAINS4_8MMA_AtomIJNS4_4SM904GMMA29MMA_64x64x8_F32TF32TF32_SS_TNILNSO_7ScaleInE1ELSQ_1EEEEEENS4_6LayoutINS5_IJSB_SC_SC_EEENS5_IJSC_NSA_ILi0EEESV_EEEEENS5_IJNS4_10UnderscoreESY_SY_EEEEENS4_23SM90_TMA_LOAD_MULTICASTENS4_14ComposedLayoutINS4_7SwizzleILi3ELi4ELi3EEENS4_18smem_ptr_flag_bitsILi32EEENST_INS5_IJNSA_ILi8EEENSA_ILi32EEEEEENS5_IJS18_SC_EEEEEEEvNS4_8identityES11_S1C_vS1D_EENS_8epilogue10collective6detail29Sm90TmaWarpSpecializedAdapterINS1G_15DefaultEpilogueISJ_SK_SK_NS1F_6thread17LinearCombinationISJ_Li1EffLNS1K_9ScaleType4KindE0ELNS_15FloatRoundStyleE2ESJ_EENS1_15EpilogueDefaultEEEEEvvEEEEvNT_6ParamsE:
        .type           _ZN7cutlass13device_kernelINS_4gemm6kernel13GemmUniversalIN4cute5tupleIJiiiiEEENS1_10collective13CollectiveMmaINS1_34MainloopSm90TmaGmmaWarpSpecializedILi2ENS5_IJNS4_1CILi2EEESB_NSA_ILi1EEEEEENS1_35KernelTmaWarpSpecializedCooperativeEEENS5_IJNSA_ILi256EEENSA_ILi64EEESH_EEENS_10tfloat32_tENS5_IJlSC_lEEESJ_SK_NS4_8TiledMMAINS4_8MMA_AtomIJNS4_4SM904GMMA29MMA_64x64x8_F32TF32TF32_SS_TNILNSO_7ScaleInE1ELSQ_1EEEEEENS4_6LayoutINS5_IJSB_SC_SC_EEENS5_IJSC_NSA_ILi0EEESV_EEEEENS5_IJNS4_10UnderscoreESY_SY_EEEEENS4_23SM90_TMA_LOAD_MULTICASTENS4_14ComposedLayoutINS4_7SwizzleILi3ELi4ELi3EEENS4_18smem_ptr_flag_bitsILi32EEENST_INS5_IJNSA_ILi8EEENSA_ILi32EEEEEENS5_IJS18_SC_EEEEEEEvNS4_8identityES11_S1C_vS1D_EENS_8epilogue10collective6detail29Sm90TmaWarpSpecializedAdapterINS1G_15DefaultEpilogueISJ_SK_SK_NS1F_6thread17LinearCombinationISJ_Li1EffLNS1K_9ScaleType4KindE0ELNS_15FloatRoundStyleE2ESJ_EENS1_15EpilogueDefaultEEEEEvvEEEEvNT_6ParamsE,@function
        .size           _ZN7cutlass13device_kernelINS_4gemm6kernel13GemmUniversalIN4cute5tupleIJiiiiEEENS1_10collective13CollectiveMmaINS1_34MainloopSm90TmaGmmaWarpSpecializedILi2ENS5_IJNS4_1CILi2EEESB_NSA_ILi1EEEEEENS1_35KernelTmaWarpSpecializedCooperativeEEENS5_IJNSA_ILi256EEENSA_ILi64EEESH_EEENS_10tfloat32_tENS5_IJlSC_lEEESJ_SK_NS4_8TiledMMAINS4_8MMA_AtomIJNS4_4SM904GMMA29MMA_64x64x8_F32TF32TF32_SS_TNILNSO_7ScaleInE1ELSQ_1EEEEEENS4_6LayoutINS5_IJSB_SC_SC_EEENS5_IJSC_NSA_ILi0EEESV_EEEEENS5_IJNS4_10UnderscoreESY_SY_EEEEENS4_23SM90_TMA_LOAD_MULTICASTENS4_14ComposedLayoutINS4_7SwizzleILi3ELi4ELi3EEENS4_18smem_ptr_flag_bitsILi32EEENST_INS5_IJNSA_ILi8EEENSA_ILi32EEEEEENS5_IJS18_SC_EEEEEEEvNS4_8identityES11_S1C_vS1D_EENS_8epilogue10collective6detail29Sm90TmaWarpSpecializedAdapterINS1G_15DefaultEpilogueISJ_SK_SK_NS1F_6thread17LinearCombinationISJ_Li1EffLNS1K_9ScaleType4KindE0ELNS_15FloatRoundStyleE2ESJ_EENS1_15EpilogueDefaultEEEEEvvEEEEvNT_6ParamsE,(.L_x_191 - _ZN7cutlass13device_kernelINS_4gemm6kernel13GemmUniversalIN4cute5tupleIJiiiiEEENS1_10collective13CollectiveMmaINS1_34MainloopSm90TmaGmmaWarpSpecializedILi2ENS5_IJNS4_1CILi2EEESB_NSA_ILi1EEEEEENS1_35KernelTmaWarpSpecializedCooperativeEEENS5_IJNSA_ILi256EEENSA_ILi64EEESH_EEENS_10tfloat32_tENS5_IJlSC_lEEESJ_SK_NS4_8TiledMMAINS4_8MMA_AtomIJNS4_4SM904GMMA29MMA_64x64x8_F32TF32TF32_SS_TNILNSO_7ScaleInE1ELSQ_1EEEEEENS4_6LayoutINS5_IJSB_SC_SC_EEENS5_IJSC_NSA_ILi0EEESV_EEEEENS5_IJNS4_10UnderscoreESY_SY_EEEEENS4_23SM90_TMA_LOAD_MULTICASTENS4_14ComposedLayoutINS4_7SwizzleILi3ELi4ELi3EEENS4_18smem_ptr_flag_bitsILi32EEENST_INS5_IJNSA_ILi8EEENSA_ILi32EEEEEENS5_IJS18_SC_EEEEEEEvNS4_8identityES11_S1C_vS1D_EENS_8epilogue10collective6detail29Sm90TmaWarpSpecializedAdapterINS1G_15DefaultEpilogueISJ_SK_SK_NS1F_6thread17LinearCombinationISJ_Li1EffLNS1K_9ScaleType4KindE0ELNS_15FloatRoundStyleE2ESJ_EENS1_15EpilogueDefaultEEEEEvvEEEEvNT_6ParamsE)
        .other          _ZN7cutlass13device_kernelINS_4gemm6kernel13GemmUniversalIN4cute5tupleIJiiiiEEENS1_10collective13CollectiveMmaINS1_34MainloopSm90TmaGmmaWarpSpecializedILi2ENS5_IJNS4_1CILi2EEESB_NSA_ILi1EEEEEENS1_35KernelTmaWarpSpecializedCooperativeEEENS5_IJNSA_ILi256EEENSA_ILi64EEESH_EEENS_10tfloat32_tENS5_IJlSC_lEEESJ_SK_NS4_8TiledMMAINS4_8MMA_AtomIJNS4_4SM904GMMA29MMA_64x64x8_F32TF32TF32_SS_TNILNSO_7ScaleInE1ELSQ_1EEEEEENS4_6LayoutINS5_IJSB_SC_SC_EEENS5_IJSC_NSA_ILi0EEESV_EEEEENS5_IJNS4_10UnderscoreESY_SY_EEEEENS4_23SM90_TMA_LOAD_MULTICASTENS4_14ComposedLayoutINS4_7SwizzleILi3ELi4ELi3EEENS4_18smem_ptr_flag_bitsILi32EEENST_INS5_IJNSA_ILi8EEENSA_ILi32EEEEEENS5_IJS18_SC_EEEEEEEvNS4_8identityES11_S1C_vS1D_EENS_8epilogue10collective6detail29Sm90TmaWarpSpecializedAdapterINS1G_15DefaultEpilogueISJ_SK_SK_NS1F_6thread17LinearCombinationISJ_Li1EffLNS1K_9ScaleType4KindE0ELNS_15FloatRoundStyleE2ESJ_EENS1_15EpilogueDefaultEEEEEvvEEEEvNT_6ParamsE,@"STO_CUDA_ENTRY STV_DEFAULT"
_ZN7cutlass13device_kernelINS_4gemm6kernel13GemmUniversalIN4cute5tupleIJiiiiEEENS1_10collective13CollectiveMmaINS1_34MainloopSm90TmaGmmaWarpSpecializedILi2ENS5_IJNS4_1CILi2EEESB_NSA_ILi1EEEEEENS1_35KernelTmaWarpSpecializedCooperativeEEENS5_IJNSA_ILi256EEENSA_ILi64EEESH_EEENS_10tfloat32_tENS5_IJlSC_lEEESJ_SK_NS4_8TiledMMAINS4_8MMA_AtomIJNS4_4SM904GMMA29MMA_64x64x8_F32TF32TF32_SS_TNILNSO_7ScaleInE1ELSQ_1EEEEEENS4_6LayoutINS5_IJSB_SC_SC_EEENS5_IJSC_NSA_ILi0EEESV_EEEEENS5_IJNS4_10UnderscoreESY_SY_EEEEENS4_23SM90_TMA_LOAD_MULTICASTENS4_14ComposedLayoutINS4_7SwizzleILi3ELi4ELi3EEENS4_18smem_ptr_flag_bitsILi32EEENST_INS5_IJNSA_ILi8EEENSA_ILi32EEEEEENS5_IJS18_SC_EEEEEEEvNS4_8identityES11_S1C_vS1D_EENS_8epilogue10collective6detail29Sm90TmaWarpSpecializedAdapterINS1G_15DefaultEpilogueISJ_SK_SK_NS1F_6thread17LinearCombinationISJ_Li1EffLNS1K_9ScaleType4KindE0ELNS_15FloatRoundStyleE2ESJ_EENS1_15EpilogueDefaultEEEEEvvEEEEvNT_6ParamsE:
[----:B------:R-:W0:Y:S01]  /*0000*/  LDC R1, c[0x0][0x28] ;  /* 0x00000a00ff017b82 */ /* 0x000e220000000800 */
[----:B------:R-:W1:Y:S01]  /*0010*/  S2R R98, SR_TID.X ;  /* 0x0000000000627919 */ /* 0x000e620000002100 */
[----:B------:R-:W-:Y:S01]  /*0020*/  ELECT P0, URZ, PT ;  /* 0x00000000003f782f */ /* 0x000fe20003800000 */
[----:B------:R-:W-:Y:S01]  /*0030*/  BSSY B0, `(.L_x_0) ;  /* 0x000000f000007945 */ /* 0x000fe20003800000 */
[--C-:B-1----:R-:W-:Y:S02]  /*0040*/  SHF.R.U32.HI R0, RZ, 0x5, R98.reuse ;  /* 0x00000005ff007819 */ /* 0x102fe40000011662 */
[----:B------:R-:W-:-:S03]  /*0050*/  SHF.R.U32.HI R6, RZ, 0x7, R98 ;  /* 0x00000007ff067819 */ /* 0x000fc60000011662 */
[----:B------:R-:W1:Y:S04]  /*0060*/  SHFL.IDX PT, R2, R0, RZ, 0x1f ;  /* 0x00001fff00027589 */ /* 0x000e6800000e0000 */
[----:B------:R2:W3:Y:S01]  /*0070*/  SHFL.IDX PT, R5, R6, RZ, 0x1f ;  /* 0x00001fff06057589 */ /* 0x0004e200000e0000 */
[----:B-1----:R-:W-:-:S13]  /*0080*/  ISETP.NE.OR P0, PT, R2, RZ, !P0 ;  /* 0x000000ff0200720c */ /* 0x002fda0004705670 */
[----:B0-23--:R-:W-:Y:S05]  /*0090*/  @P0 BRA `(.L_x_1) ;  /* 0x0000000000200947 */ /* 0x00dfea0003800000 */
[----:B------:R-:W-:Y:S02]  /*00a0*/  ULDC.64 UR4, c[0x0][0x198] ;  /* 0x0000660000047ab9 */ /* 0x000fe40000000a00 */
[----:B------:R-:W-:Y:S02]  /*00b0*/  UIADD3 UR6, UP0, UR4, 0xf0, URZ ;  /* 0x000000f004067890 */ /* 0x000fe4000ff1e03f */
[----:B------:R-:W-:Y:S02]  /*00c0*/  UIADD3 UR4, UP1, UR4, 0x1f0, URZ ;  /* 0x000001f004047890 */ /* 0x000fe4000ff3e03f */
[----:B------:R-:W-:Y:S02]  /*00d0*/  UIADD3.X UR7, URZ, UR5, URZ, UP0, !UPT ;  /* 0x000000053f077290 */ /* 0x000fe400087fe43f */
[----:B------:R-:W-:-:S07]  /*00e0*/  UIADD3.X UR5, URZ, UR5, URZ, UP1, !UPT ;  /* 0x000000053f057290 */ /* 0x000fce0008ffe43f */
[----:B------:R0:W-:Y:S02]  /*00f0*/  UTMACCTL.PF [UR6] ;  /* 0x00000000060079b9 */ /* 0x0001e40008040000 */
[----:B------:R0:W-:Y:S02]  /*0100*/  UTMACCTL.PF [UR4] ;  /* 0x00000000040079b9 */ /* 0x0001e40008040000 */
[----:B0-----:R-:W-:Y:S01]  /*0110*/  NOP ;  /* 0x0000000000007918 */ /* 0x001fe20000000000 */
.L_x_1:
[----:B------:R-:W-:Y:S05]  /*0120*/  BSYNC B0 ;  /* 0x0000000000007941 */ /* 0x000fea0003800000 */
.L_x_0:
[----:B------:R-:W0:Y:S02]  /*0130*/  SHFL.IDX PT, R3, R0, RZ, 0x1f ;  /* 0x00001fff00037589 */ /* 0x000e2400000e0000 */
[----:B0-----:R-:W-:-:S13]  /*0140*/  ISETP.NE.AND P0, PT, R3, RZ, PT ;  /* 0x000000ff0300720c */ /* 0x001fda0003f05270 */
[----:B------:R-:W-:Y:S05]  /*0150*/  @P0 BRA `(.L_x_2) ;  /* 0x0000000000480947 */ /* 0x000fea0003800000 */
[----:B------:R-:W0:Y:S01]  /*0160*/  S2UR UR8, SR_CgaCtaId ;  /* 0x00000000000879c3 */ /* 0x000e220000008800 */
[----:B------:R-:W-:Y:S01]  /*0170*/  UMOV UR4, 0x400 ;  /* 0x0000040000047882 */ /* 0x000fe20000000000 */
[----:B------:R-:W-:Y:S01]  /*0180*/  UMOV UR5, 0x1 ;  /* 0x0000000100057882 */ /* 0x000fe20000000000 */
[----:B------:R-:W-:Y:S01]  /*0190*/  UMOV UR6, 0x6 ;  /* 0x0000000600067882 */ /* 0x000fe20000000000 */
[----:B------:R-:W-:Y:S01]  /*01a0*/  ELECT P0, URZ, PT ;  /* 0x00000000003f782f */ /* 0x000fe20003800000 */
[----:B------:R-:W-:-:S04]  /*01b0*/  UIADD3 UR6, -UR6, 0x100000, URZ ;  /* 0x0010000006067890 */ /* 0x000fc8000fffe13f */
[----:B------:R-:W-:Y:S02]  /*01c0*/  USHF.L.U32 UR7, UR6, 0xb, URZ ;  /* 0x0000000b06077899 */ /* 0x000fe4000800063f */
[----:B------:R-:W-:Y:S02]  /*01d0*/  USHF.L.U32 UR6, UR6, 0x1, URZ ;  /* 0x0000000106067899 */ /* 0x000fe4000800063f */
[----:B0-----:R-:W-:Y:S02]  /*01e0*/  ULEA UR8, UR8, UR4, 0x18 ;  /* 0x0000000408087291 */ /* 0x001fe4000f8ec03f */
[----:B------:R-:W-:-:S04]  /*01f0*/  UIADD3 UR4, -UR5, 0x100000, URZ ;  /* 0x0010000005047890 */ /* 0x000fc8000fffe13f */
[----:B------:R-:W-:Y:S02]  /*0200*/  USHF.L.U32 UR5, UR4, 0xb, URZ ;  /* 0x0000000b04057899 */ /* 0x000fe4000800063f */
[----:B------:R-:W-:Y:S01]  /*0210*/  USHF.L.U32 UR4, UR4, 0x1, URZ ;  /* 0x0000000104047899 */ /* 0x000fe2000800063f */
[----:B------:R-:W0:Y:S11]  /*0220*/  FENCE.VIEW.ASYNC.S ;  /* 0x00000000000073c6 */ /* 0x000e360000000000 */
[----:B0-----:R0:W1:Y:S01]  /*0230*/  SYNCS.EXCH.64 URZ, [UR8], UR4 ;  /* 0x00000004083f75b2 */ /* 0x0010620008000100 */
[----:B------:R0:W2:Y:S01]  /*0240*/  SYNCS.EXCH.64 URZ, [UR8+0x10], UR6 ;  /* 0x00001006083f75b2 */ /* 0x0000a20008000100 */
[----:B------:R0:W3:Y:S01]  /*0250*/  SYNCS.EXCH.64 URZ, [UR8+0x8], UR4 ;  /* 0x00000804083f75b2 */ /* 0x0000e20008000100 */
[----:B------:R0:W4:Y:S01]  /*0260*/  SYNCS.EXCH.64 URZ, [UR8+0x18], UR6 ;  /* 0x00001806083f75b2 */ /* 0x0001220008000100 */
[----:B------:R-:W-:Y:S01]  /*0270*/  NOP ;  /* 0x0000000000007918 */ /* 0x000fe20000000000 */
.L_x_2:
[----:B------:R-:W-:Y:S01]  /*0280*/  SHF.R.S32.HI R7, RZ, 0x1f, R98 ;  /* 0x0000001fff077819 */ /* 0x000fe20000011462 */
[----:B------:R-:W5:Y:S01]  /*0290*/  SHFL.IDX PT, R0, R0, RZ, 0x1f ;  /* 0x00001fff00007589 */ /* 0x000f6200000e0000 */
[----:B0-----:R-:W0:Y:S01]  /*02a0*/  S2UR UR8, SR_CTAID.X ;  /* 0x00000000000879c3 */ /* 0x001e220000002500 */
[----:B------:R-:W-:Y:S02]  /*02b0*/  ELECT P0, URZ, PT ;  /* 0x00000000003f782f */ /* 0x000fe40003800000 */
[----:B------:R-:W-:Y:S01]  /*02c0*/  LEA.HI R7, R7, R98, RZ, 0x7 ;  /* 0x0000006207077211 */ /* 0x000fe200078f38ff */
[----:B------:R-:W1:Y:S01]  /*02d0*/  S2R R4, SR_CTAID.Y ;  /* 0x0000000000047919 */ /* 0x000e620000002600 */
[----:B------:R-:W-:Y:S01]  /*02e0*/  SHF.R.S32.HI R10, RZ, 0x1f, R3 ;  /* 0x0000001fff0a7819 */ /* 0x000fe20000011403 */
[----:B------:R-:W-:Y:S01]  /*02f0*/  ULDC UR4, c[0x0][0x150] ;  /* 0x0000540000047ab9 */ /* 0x000fe20000000800 */
[----:B------:R-:W-:Y:S01]  /*0300*/  LOP3.LUT R7, R7, 0xffffff80, RZ, 0xc0, !PT ;  /* 0xffffff8007077812 */ /* 0x000fe200078ec0ff */
[----:B------:R-:W-:Y:S01]  /*0310*/  NOP ;  /* 0x0000000000007918 */ /* 0x000fe20000000000 */
[----:B------:R-:W-:Y:S01]  /*0320*/  LEA.HI R10, R10, R3, RZ, 0x2 ;  /* 0x000000030a0a7211 */ /* 0x000fe200078f10ff */
[----:B------:R-:W2:Y:S01]  /*0330*/  LDC R12, c[0x0][0x144] ;  /* 0x00005100ff0c7b82 */ /* 0x000ea20000000800 */
[----:B------:R-:W-:Y:S01]  /*0340*/  NOP ;  /* 0x0000000000007918 */ /* 0x000fe20000000000 */
[----:B------:R-:W-:Y:S01]  /*0350*/  IMAD.IADD R8, R98, 0x1, -R7 ;  /* 0x0000000162087824 */ /* 0x000fe200078e0a07 */
[----:B------:R-:W-:Y:S01]  /*0360*/  LOP3.LUT R10, R10, 0x3ffffffc, RZ, 0xc0, !PT ;  /* 0x3ffffffc0a0a7812 */ /* 0x000fe200078ec0ff */
[----:B------:R-:W-:Y:S01]  /*0370*/  IMAD.MOV.U32 R22, RZ, RZ, 0x1 ;  /* 0x00000001ff167424 */ /* 0x000fe200078e00ff */
[----:B------:R-:W-:-:S02]  /*0380*/  ISETP.NE.AND P3, PT, R5, RZ, PT ;  /* 0x000000ff0500720c */ /* 0x000fc40003f65270 */
[----:B------:R-:W-:Y:S01]  /*0390*/  SHF.R.S32.HI R7, RZ, 0x1f, R8 ;  /* 0x0000001fff077819 */ /* 0x000fe20000011408 */
[----:B------:R-:W-:Y:S01]  /*03a0*/  IMAD.IADD R10, R3, 0x1, -R10 ;  /* 0x00000001030a7824 */ /* 0x000fe200078e0a0a */
[----:B------:R-:W3:Y:S02]  /*03b0*/  LDC R14, c[0x0][0x140] ;  /* 0x00005000ff0e7b82 */ /* 0x000ee40000000800 */
[----:B------:R-:W-:Y:S02]  /*03c0*/  LEA.HI R7, R7, R8, RZ, 0x3 ;  /* 0x0000000807077211 */ /* 0x000fe400078f18ff */
[----:B-----5:R-:W-:Y:S02]  /*03d0*/  ISETP.NE.OR P0, PT, R0, RZ, !P0 ;  /* 0x000000ff0000720c */ /* 0x020fe40004705670 */
[--C-:B------:R-:W-:Y:S02]  /*03e0*/  SHF.R.S32.HI R0, RZ, 0x3, R7.reuse ;  /* 0x00000003ff007819 */ /* 0x100fe40000011407 */
[----:B------:R-:W-:-:S02]  /*03f0*/  SHF.R.S32.HI R7, RZ, 0x1f, R7 ;  /* 0x0000001fff077819 */ /* 0x000fc40000011407 */
[----:B0-----:R-:W-:Y:S02]  /*0400*/  I2FP.F32.U32 R9, UR8 ;  /* 0x0000000800097c45 */ /* 0x001fe40008201000 */
[----:B------:R-:W-:-:S03]  /*0410*/  LEA.HI R7, R7, R0, RZ, 0x2 ;  /* 0x0000000007077211 */ /* 0x000fc600078f10ff */
[----:B------:R-:W-:Y:S01]  /*0420*/  FMUL R9, R9, UR4 ;  /* 0x0000000409097c20 */ /* 0x000fe20008400000 */
[----:B------:R-:W-:Y:S01]  /*0430*/  LOP3.LUT R7, R7, 0xfffffffc, RZ, 0xc0, !PT ;  /* 0xfffffffc07077812 */ /* 0x000fe200078ec0ff */
[----:B------:R-:W-:Y:S01]  /*0440*/  VOTEU.ALL UP0, P0 ;  /* 0x00000000003f7886 */ /* 0x000fe20000000000 */
[----:B-1----:R-:W-:Y:S01]  /*0450*/  I2FP.F32.U32 R3, R4 ;  /* 0x0000000400037245 */ /* 0x002fe20000201000 */
[----:B------:R-:W-:Y:S01]  /*0460*/  ULDC UR4, c[0x0][0x154] ;  /* 0x0000550000047ab9 */ /* 0x000fe20000000800 */
[----:B------:R-:W-:Y:S01]  /*0470*/  VOTEU.ALL UP1, P0 ;  /* 0x00000000003f7886 */ /* 0x000fe20000020000 */
[----:B------:R-:W0:Y:S01]  /*0480*/  F2I.U32.TRUNC.NTZ R9, R9 ;  /* 0x0000000900097305 */ /* 0x000e22000020f000 */
[----:B------:R-:W-:Y:S01]  /*0490*/  IMAD.IADD R7, R0, 0x1, -R7 ;  /* 0x0000000100077824 */ /* 0x000fe200078e0a07 */
[----:B------:R-:W1:Y:S01]  /*04a0*/  @!UP0 S2UR UR7, SR_CgaCtaId ;  /* 0x00000000000789c3 */ /* 0x000e620000008800 */
[----:B------:R-:W-:Y:S01]  /*04b0*/  FMUL R13, R3, UR4 ;  /* 0x00000004030d7c20 */ /* 0x000fe20008400000 */
[----:B------:R-:W-:Y:S01]  /*04c0*/  UMOV UR4, 0x20 ;  /* 0x0000002000047882 */ /* 0x000fe20000000000 */
[----:B------:R-:W-:Y:S01]  /*04d0*/  IMAD R10, R10, 0x4, R7 ;  /* 0x000000040a0a7824 */ /* 0x000fe200078e0207 */
[----:B------:R-:W-:Y:S01]  /*04e0*/  @!UP0 UMOV UR6, 0x400 ;  /* 0x0000040000068882 */ /* 0x000fe20000000000 */
[----:B------:R-:W-:-:S04]  /*04f0*/  @!UP0 UIADD3 UR4, -UR4, 0x100000, URZ ;  /* 0x0010000004048890 */ /* 0x000fc8000fffe13f */
[----:B------:R-:W-:Y:S02]  /*0500*/  @!UP0 USHF.L.U32 UR5, UR4, 0xb, URZ ;  /* 0x0000000b04058899 */ /* 0x000fe4000800063f */
[----:B------:R-:W-:Y:S01]  /*0510*/  @!UP0 USHF.L.U32 UR4, UR4, 0x1, URZ ;  /* 0x0000000104048899 */ /* 0x000fe2000800063f */
[----:B---3--:R-:W-:Y:S01]  /*0520*/  ISETP.EQ.U32.AND P2, PT, R14, 0x1, PT ;  /* 0x000000010e00780c */ /* 0x008fe20003f42070 */
[----:B------:R-:W3:Y:S01]  /*0530*/  F2I.U32.TRUNC.NTZ R13, R13 ;  /* 0x0000000d000d7305 */ /* 0x000ee2000020f000 */
[C---:B------:R-:W-:Y:S01]  /*0540*/  LEA.HI R0, R10.reuse, R10, RZ, 0x1 ;  /* 0x0000000a0a007211 */ /* 0x040fe200078f08ff */
[----:B------:R-:W5:Y:S01]  /*0550*/  LDC R7, c[0x0][0x148] ;  /* 0x00005200ff077b82 */ /* 0x000f620000000800 */
[----:B------:R-:W-:Y:S02]  /*0560*/  IMAD.SHL.U32 R19, R10, 0x4, RZ ;  /* 0x000000040a137824 */ /* 0x000fe400078e00ff */
[----:B------:R-:W-:Y:S01]  /*0570*/  LOP3.LUT R11, R0, 0xfffffffe, RZ, 0xc0, !PT ;  /* 0xfffffffe000b7812 */ /* 0x000fe200078ec0ff */
[----:B0-----:R-:W-:Y:S01]  /*0580*/  IMAD.MOV R15, RZ, RZ, -R9 ;  /* 0x000000ffff0f7224 */ /* 0x001fe200078e0a09 */
[----:B------:R-:W-:-:S02]  /*0590*/  SHF.R.S32.HI R9, RZ, 0x1f, R2 ;  /* 0x0000001fff097819 */ /* 0x000fc40000011402 */
[----:B------:R-:W-:Y:S01]  /*05a0*/  LOP3.LUT R19, R10, 0xc, R19, 0x78, !PT ;  /* 0x0000000c0a137812 */ /* 0x000fe200078e7813 */
[----:B--2---:R-:W-:Y:S01]  /*05b0*/  IMAD R3, R12, R15, UR8 ;  /* 0x000000080c037e24 */ /* 0x004fe2000f8e020f */
[----:B------:R-:W-:Y:S01]  /*05c0*/  LEA.HI R9, R9, R2, RZ, 0x2 ;  /* 0x0000000209097211 */ /* 0x000fe200078f10ff */
[----:B------:R-:W-:Y:S01]  /*05d0*/  IMAD.IADD R0, R10, 0x1, -R11 ;  /* 0x000000010a007824 */ /* 0x000fe200078e0a0b */
[----:B------:R-:W-:Y:S01]  /*05e0*/  LOP3.LUT R11, R98, 0x7f, RZ, 0xc0, !PT ;  /* 0x0000007f620b7812 */ /* 0x000fe200078ec0ff */
[----:B------:R-:W-:Y:S01]  /*05f0*/  VIADD R10, R5, 0xffffffff ;  /* 0xffffffff050a7836 */ /* 0x000fe20000000000 */
[----:B------:R-:W-:Y:S01]  /*0600*/  LOP3.LUT R9, R9, 0xfffffffc, RZ, 0xc0, !PT ;  /* 0xfffffffc09097812 */ /* 0x000fe200078ec0ff */
[----:B---3--:R-:W-:Y:S01]  /*0610*/  IMAD.MOV R20, RZ, RZ, -R13 ;  /* 0x000000ffff147224 */ /* 0x008fe200078e0a0d */
[----:B------:R-:W-:Y:S01]  /*0620*/  ISETP.NE.AND P4, PT, R0, R3, PT ;  /* 0x000000030000720c */ /* 0x000fe20003f85270 */
[----:B-1----:R-:W-:Y:S01]  /*0630*/  @!UP0 ULEA UR6, UR7, UR6, 0x18 ;  /* 0x0000000607068291 */ /* 0x002fe2000f8ec03f */
[----:B------:R-:W-:Y:S01]  /*0640*/  ISETP.GE.U32.AND P6, PT, R10, 0x2, PT ;  /* 0x000000020a00780c */ /* 0x000fe20003fc6070 */
[----:B------:R-:W-:Y:S01]  /*0650*/  IMAD.IADD R0, R2, 0x1, -R9 ;  /* 0x0000000102007824 */ /* 0x000fe200078e0a09 */
[----:B------:R-:W-:Y:S01]  /*0660*/  VOTEU.ALL UP0, P0 ;  /* 0x00000000003f7886 */ /* 0x000fe20000000000 */
[----:B------:R-:W-:-:S03]  /*0670*/  LOP3.LUT P0, RZ, R8, 0x7, RZ, 0xc0, !PT ;  /* 0x0000000708ff7812 */ /* 0x000fc6000780c0ff */
[C---:B------:R-:W-:Y:S01]  /*0680*/  ISETP.NE.AND P1, PT, R0.reuse, 0x3, PT ;  /* 0x000000030000780c */ /* 0x040fe20003f25270 */
[----:B-----5:R-:W-:Y:S01]  /*0690*/  IMAD R9, R7, R20, R4 ;  /* 0x0000001407097224 */ /* 0x020fe200078e0204 */
[C---:B------:R-:W-:Y:S02]  /*06a0*/  ISETP.LT.U32.AND P0, PT, R19.reuse, 0x4, !P0 ;  /* 0x000000041300780c */ /* 0x040fe40004701070 */
[----:B------:R-:W-:Y:S01]  /*06b0*/  ISETP.EQ.OR P1, PT, R0, RZ, !P1 ;  /* 0x000000ff0000720c */ /* 0x000fe20004f22670 */
[----:B------:R-:W0:Y:S02]  /*06c0*/  FENCE.VIEW.ASYNC.S ;  /* 0x00000000000073c6 */ /* 0x000e240000000000 */
[----:B0-----:R0:W1:Y:S01]  /*06d0*/  @!UP0 SYNCS.EXCH.64 URZ, [UR6+0x30], UR4 ;  /* 0x00003004063f85b2 */ /* 0x0010620008000100 */
[----:B------:R-:W-:Y:S02]  /*06e0*/  @P4 LEA.HI R2, R19, R19, RZ, 0x1 ;  /* 0x0000001313024211 */ /* 0x000fe400078f08ff */
[----:B------:R-:W-:-:S02]  /*06f0*/  ISETP.EQ.AND P1, PT, R5, RZ, P1 ;  /* 0x000000ff0500720c */ /* 0x000fc40000f22270 */
[----:B------:R-:W-:Y:S02]  /*0700*/  @P4 SHF.R.S32.HI R2, RZ, 0x1, R2 ;  /* 0x00000001ff024819 */ /* 0x000fe40000011402 */
[----:B------:R-:W-:Y:S02]  /*0710*/  SEL R18, RZ, 0x1, !P1 ;  /* 0x00000001ff127807 */ /* 0x000fe40004800000 */
[----:B------:R-:W-:Y:S02]  /*0720*/  @P4 ISETP.NE.AND P5, PT, R2, R9, PT ;  /* 0x000000090200420c */ /* 0x000fe40003fa5270 */
[----:B------:R-:W-:Y:S02]  /*0730*/  SEL R9, RZ, 0x1, !P0 ;  /* 0x00000001ff097807 */ /* 0x000fe40004000000 */
[----:B------:R-:W-:Y:S02]  /*0740*/  @P4 SEL R22, RZ, 0x1, P5 ;  /* 0x00000001ff164807 */ /* 0x000fe40002800000 */
[----:B------:R-:W-:Y:S01]  /*0750*/  SEL R18, R18, 0x2, P6 ;  /* 0x0000000212127807 */ /* 0x000fe20003000000 */
[----:B------:R0:W2:Y:S01]  /*0760*/  @!UP1 SYNCS.EXCH.64 URZ, [UR6+0x38], UR4 ;  /* 0x00003804063f95b2 */ /* 0x0000a20008000100 */
[----:B------:R-:W-:Y:S01]  /*0770*/  LOP3.LUT R22, R22, R9, RZ, 0xc0, !PT ;  /* 0x0000000916167212 */ /* 0x000fe200078ec0ff */
[----:B------:R-:W-:Y:S01]  /*0780*/  NOP ;  /* 0x0000000000007918 */ /* 0x000fe20000000000 */
[----:B------:R-:W-:Y:S05]  /*0790*/  @!P2 BRA `(.L_x_3) ;  /* 0x000000000008a947 */ /* 0x000fea0003800000 */
[----:B-12-4-:R-:W-:Y:S01]  /*07a0*/  UCGABAR_ARV ;  /* 0x00000000000079c7 */ /* 0x016fe20008000000 */
[----:B------:R-:W-:Y:S05]  /*07b0*/  BRA `(.L_x_4) ;  /* 0x0000000000047947 */ /* 0x000fea0003800000 */
.L_x_3:
[----:B-12-4-:R-:W-:Y:S01]  /*07c0*/  NOP ;  /* 0x0000000000007918 */ /* 0x016fe20000000000 */
.L_x_4:
[----:B------:R-:W1:Y:S01]  /*07d0*/  LDC R2, c[0x0][0x65c] ;  /* 0x00019700ff027b82 */ /* 0x000e620000000800 */
[----:B------:R-:W-:Y:S01]  /*07e0*/  LOP3.LUT R5, R5, 0xfffff7ff, RZ, 0xc0, !PT ;  /* 0xfffff7ff05057812 */ /* 0x000fe200078ec0ff */
[----:B------:R-:W-:Y:S02]  /*07f0*/  IMAD.U32 R8, RZ, RZ, UR8 ;  /* 0x00000008ff087e24 */ /* 0x000fe4000f8e00ff */
[----:B------:R-:W-:Y:S01]  /*0800*/  IMAD.MOV.U32 R9, RZ, RZ, RZ ;  /* 0x000000ffff097224 */ /* 0x000fe200078e00ff */
[----:B-1----:R-:W-:-:S13]  /*0810*/  ISETP.NE.AND P1, PT, R2, 0x1, PT ;  /* 0x000000010200780c */ /* 0x002fda0003f25270 */
[----:B------:R-:W1:Y:S01]  /*0820*/  @P1 LDC R17, c[0x0][0x10] ;  /* 0x00000400ff111b82 */ /* 0x000e620000000800 */
[----:B------:R-:W-:Y:S01]  /*0830*/  @P1 LOP3.LUT R5, R5, 0x800, RZ, 0xfc, !PT ;  /* 0x0000080005051812 */ /* 0x000fe200078efcff */
[----:B------:R-:W-:Y:S02]  /*0840*/  @P1 IMAD.MOV.U32 R5, RZ, RZ, RZ ;  /* 0x000000ffff051224 */ /* 0x000fe400078e00ff */
[----:B------:R-:W-:-:S04]  /*0850*/  @P1 IMAD.MOV.U32 R15, RZ, RZ, RZ ;  /* 0x000000ffff0f1224 */ /* 0x000fc800078e00ff */
[----:B------:R-:W2:Y:S01]  /*0860*/  @!P1 LDC R13, c[0x0][0xc] ;  /* 0x00000300ff0d9b82 */ /* 0x000ea20000000800 */
[----:B0-----:R-:W-:Y:S01]  /*0870*/  ULDC UR4, c[0x0][0xc] ;  /* 0x0000030000047ab9 */ /* 0x001fe20000000800 */
[----:B------:R-:W-:Y:S01]  /*0880*/  ULDC UR5, c[0x0][0x10] ;  /* 0x0000040000057ab9 */ /* 0x000fe20000000800 */
[----:B------:R-:W-:Y:S01]  /*0890*/  ULDC UR6, c[0x0][0x14] ;  /* 0x0000050000067ab9 */ /* 0x000fe20000000800 */
[----:B------:R-:W-:-:S04]  /*08a0*/  UIMAD.WIDE.U32 UR4, UR4, UR5, URZ ;  /* 0x00000005040472a5 */ /* 0x000fc8000f8e003f */
[----:B------:R-:W-:Y:S02]  /*08b0*/  UIMAD.WIDE.U32 UR38, UR4, UR6, URZ ;  /* 0x00000006042672a5 */ /* 0x000fe4000f8e003f */
[----:B------:R-:W-:-:S04]  /*08c0*/  UIMAD UR41, UR5, UR6, URZ ;  /* 0x00000006052972a4 */ /* 0x000fc8000f8e023f */
[----:B------:R-:W-:Y:S01]  /*08d0*/  UIADD3 UR41, UR39, UR41, URZ ;  /* 0x0000002927297290 */ /* 0x000fe2000fffe03f */
[----:B-1----:R-:W-:-:S04]  /*08e0*/  @P1 IMAD.WIDE.U32 R16, R17, UR8, R4 ;  /* 0x0000000811101c25 */ /* 0x002fc8000f8e0004 */
[----:B------:R-:W-:Y:S02]  /*08f0*/  @P1 IMAD.IADD R17, R17, 0x1, R15 ;  /* 0x0000000111111824 */ /* 0x000fe400078e020f */
[----:B--2---:R-:W-:-:S04]  /*0900*/  @!P1 IMAD.WIDE.U32 R8, R4, R13, R8 ;  /* 0x0000000d04089225 */ /* 0x004fc800078e0008 */
[----:B------:R-:W-:Y:S02]  /*0910*/  @!P1 IMAD.MOV.U32 R16, RZ, RZ, R8 ;  /* 0x000000ffff109224 */ /* 0x000fe400078e0008 */
[----:B------:R-:W-:Y:S01]  /*0920*/  @!P1 IMAD.MOV.U32 R17, RZ, RZ, R9 ;  /* 0x000000ffff119224 */ /* 0x000fe200078e0009 */
[----:B------:R-:W-:Y:S06]  /*0930*/  @!P2 BRA `(.L_x_5) ;  /* 0x00000000000ca947 */ /* 0x000fec0003800000 */
[----:B------:R-:W-:Y:S01]  /*0940*/  UCGABAR_WAIT ;  /* 0x0000000000007dc7 */ /* 0x000fe20008000000 */
[----:B------:R-:W-:Y:S01]  /*0950*/  CCTL.IVALL ;  /* 0x00000000ff00798f */ /* 0x000fe20002000000 */
[----:B------:R-:W-:Y:S05]  /*0960*/  BRA `(.L_x_6) ;  /* 0x0000000000047947 */ /* 0x000fea0003800000 */
.L_x_5:
[----:B------:R-:W-:Y:S06]  /*0970*/  BAR.SYNC.DEFER_BLOCKING 0x0 ;  /* 0x0000000000007b1d */ /* 0x000fec0000010000 */
.L_x_6:
[----:B------:R-:W-:Y:S05]  /*0980*/  @!P3 BRA `(.L_x_7) ;  /* 0x000000700010b947 */ /* 0x000fea0003800000 */
[----:B------:R-:W-:-:S13]  /*0990*/  ISETP.GT.U32.AND P0, PT, R10, 0x1, PT ;  /* 0x000000010a00780c */ /* 0x000fda0003f04070 */
[----:B------:R-:W-:Y:S05]  /*09a0*/  @P0 EXIT ;  /* 0x000000000000094d */ /* 0x000fea0003800000 */
[----:B------:R-:W-:Y:S01]  /*09b0*/  ULDC.64 UR4, c[0x0][0x650] ;  /* 0x0001940000047ab9 */ /* 0x000fe20000000a00 */
[----:B------:R-:W-:Y:S01]  /*09c0*/  PRMT R0, RZ, 0x7610, R0 ;  /* 0x00007610ff007816 */ /* 0x000fe20000000000 */
[----:B------:R-:W-:Y:S01]  /*09d0*/  IMAD.MOV.U32 R113, RZ, RZ, -0x1 ;  /* 0xffffffffff717424 */ /* 0x000fe200078e00ff */
[----:B------:R-:W-:Y:S01]  /*09e0*/  ISETP.GE.U32.AND P0, PT, R16, UR4, PT ;  /* 0x0000000410007c0c */ /* 0x000fe2000bf06070 */
[----:B------:R-:W-:Y:S02]  /*09f0*/  IMAD.MOV.U32 R103, RZ, RZ, -0x1 ;  /* 0xffffffffff677424 */ /* 0x000fe400078e00ff */
[----:B------:R-:W-:Y:S01]  /*0a00*/  IMAD.MOV.U32 R23, RZ, RZ, -0x1 ;  /* 0xffffffffff177424 */ /* 0x000fe200078e00ff */
[----:B------:R-:W-:-:S13]  /*0a10*/  ISETP.GE.U32.AND.EX P0, PT, R17, UR5, PT, P0 ;  /* 0x0000000511007c0c */ /* 0x000fda000bf06100 */
[----:B------:R-:W-:Y:S05]  /*0a20*/  @P0 BRA `(.L_x_8) ;  /* 0x00000004002c0947 */ /* 0x000fea0003800000 */
[----:B------:R-:W0:Y:S01]  /*0a30*/  LDC.64 R24, c[0x0][0x628] ;  /* 0x00018a00ff187b82 */ /* 0x000e220000000a00 */
[----:B------:R-:W-:Y:S02]  /*0a40*/  IMAD.MOV.U32 R8, RZ, RZ, R16 ;  /* 0x000000ffff087224 */ /* 0x000fe400078e0010 */
[----:B------:R-:W-:-:S05]  /*0a50*/  IMAD.MOV.U32 R9, RZ, RZ, R17 ;  /* 0x000000ffff097224 */ /* 0x000fca00078e0011 */
[----:B------:R-:W1:Y:S08]  /*0a60*/  LDC R0, c[0x0][0x630] ;  /* 0x00018c00ff007b82 */ /* 0x000e700000000800 */
[----:B------:R-:W2:Y:S01]  /*0a70*/  LDC.64 R26, c[0x0][0x620] ;  /* 0x00018800ff1a7b82 */ /* 0x000ea20000000a00 */
[----:B0-----:R-:W-:-:S04]  /*0a80*/  ISETP.NE.U32.AND P0, PT, R24, RZ, PT ;  /* 0x000000ff1800720c */ /* 0x001fc80003f05070 */
[----:B------:R-:W-:-:S13]  /*0a90*/  ISETP.NE.AND.EX P0, PT, R25, RZ, PT, P0 ;  /* 0x000000ff1900720c */ /* 0x000fda0003f05300 */
[----:B-12---:R-:W-:Y:S05]  /*0aa0*/  @!P0 BRA `(.L_x_9) ;  /* 0x0000000000288947 */ /* 0x006fea0003800000 */
[----:B------:R-:W0:Y:S02]  /*0ab0*/  LDC R15, c[0x0][0x634] ;  /* 0x00018d00ff0f7b82 */ /* 0x000e240000000800 */
[----:B0-----:R-:W-:-:S05]  /*0ac0*/  IADD3 R15, P0, R16, R15, RZ ;  /* 0x0000000f100f7210 */ /* 0x001fca0007f1e0ff */
[----:B------:R-:W-:-:S04]  /*0ad0*/  IMAD.X R21, RZ, RZ, R17, P0 ;  /* 0x000000ffff157224 */ /* 0x000fc800000e0611 */
[----:B------:R-:W-:-:S04]  /*0ae0*/  IMAD.WIDE.U32 R8, R21, R24, RZ ;  /* 0x0000001815087225 */ /* 0x000fc800078e00ff */
[----:B------:R-:W-:-:S04]  /*0af0*/  IMAD.WIDE.U32 R12, P0, R15, R25, R8 ;  /* 0x000000190f0c7225 */ /* 0x000fc80007800008 */
[----:B------:R-:W-:-:S04]  /*0b00*/  IMAD.WIDE.U32 R8, R15, R24, RZ ;  /* 0x000000180f087225 */ /* 0x000fc800078e00ff */
[----:B------:R-:W-:Y:S01]  /*0b10*/  IMAD.X R15, RZ, RZ, RZ, P0 ;  /* 0x000000ffff0f7224 */ /* 0x000fe200000e06ff */
[----:B------:R-:W-:Y:S01]  /*0b20*/  IADD3 RZ, P0, R9, R12, RZ ;  /* 0x0000000c09ff7210 */ /* 0x000fe20007f1e0ff */
[----:B------:R-:W-:-:S04]  /*0b30*/  IMAD.MOV.U32 R14, RZ, RZ, R13 ;  /* 0x000000ffff0e7224 */ /* 0x000fc800078e000d */
[----:B------:R-:W-:-:S08]  /*0b40*/  IMAD.WIDE.U32.X R8, R21, R25, R14, P0 ;  /* 0x0000001915087225 */ /* 0x000fd000000e040e */
.L_x_9:
[----:B------:R-:W0:Y:S01]  /*0b50*/  LDC.64 R28, c[0x0][0x640] ;  /* 0x00019000ff1c7b82 */ /* 0x000e220000000a00 */
[--C-:B------:R-:W-:Y:S01]  /*0b60*/  SHF.R.U64 R30, R8, R0, R9.reuse ;  /* 0x00000000081e7219 */ /* 0x100fe20000001209 */
[----:B------:R-:W-:Y:S01]  /*0b70*/  IMAD R20, R7, R20, R4 ;  /* 0x0000001407147224 */ /* 0x000fe200078e0204 */
[----:B------:R-:W-:Y:S02]  /*0b80*/  SHF.R.U32.HI R0, RZ, R0, R9 ;  /* 0x00000000ff007219 */ /* 0x000fe40000011609 */
[----:B------:R-:W-:-:S03]  /*0b90*/  IADD3 R5, P0, RZ, -R30, RZ ;  /* 0x8000001eff057210 */ /* 0x000fc60007f1e0ff */
[----:B------:R-:W1:Y:S02]  /*0ba0*/  LDC R12, c[0x0][0x618] ;  /* 0x00018600ff0c7b82 */ /* 0x000e640000000800 */
[----:B------:R-:W-:-:S04]  /*0bb0*/  IMAD.X R9, RZ, RZ, ~R0, P0 ;  /* 0x000000ffff097224 */ /* 0x000fc800000e0e00 */
[-C--:B------:R-:W-:Y:S02]  /*0bc0*/  IMAD R0, R9, R26.reuse, RZ ;  /* 0x0000001a09007224 */ /* 0x080fe400078e02ff */
[----:B------:R-:W2:Y:S01]  /*0bd0*/  LDC R14, c[0x0][0x608] ;  /* 0x00018200ff0e7b82 */ /* 0x000ea20000000800 */
[----:B------:R-:W-:-:S04]  /*0be0*/  IMAD.WIDE.U32 R8, R5, R26, R16 ;  /* 0x0000001a05087225 */ /* 0x000fc800078e0010 */
[----:B------:R-:W-:Y:S02]  /*0bf0*/  IMAD R5, R5, R27, R0 ;  /* 0x0000001b05057224 */ /* 0x000fe400078e0200 */
[----:B------:R-:W-:Y:S01]  /*0c00*/  IMAD.MOV.U32 R27, RZ, RZ, 0x1 ;  /* 0x00000001ff1b7424 */ /* 0x000fe200078e00ff */
[----:B------:R-:W3:Y:S01]  /*0c10*/  LDC R24, c[0x0][0x658] ;  /* 0x00019600ff187b82 */ /* 0x000ee20000000800 */
[----:B------:R-:W-:Y:S01]  /*0c20*/  IMAD.IADD R5, R9, 0x1, R5 ;  /* 0x0000000109057824 */ /* 0x000fe200078e0205 */
[----:B0-----:R-:W-:Y:S01]  /*0c30*/  ISETP.NE.U32.AND P0, PT, R28, RZ, PT ;  /* 0x000000ff1c00720c */ /* 0x001fe20003f05070 */
[----:B------:R-:W-:-:S03]  /*0c40*/  IMAD.MOV.U32 R9, RZ, RZ, -0x1 ;  /* 0xffffffffff097424 */ /* 0x000fc600078e00ff */
[----:B------:R-:W-:Y:S02]  /*0c50*/  ISETP.NE.AND.EX P0, PT, R29, RZ, PT, P0 ;  /* 0x000000ff1d00720c */ /* 0x000fe40003f05300 */
[----:B------:R-:W0:Y:S01]  /*0c60*/  LDC R21, c[0x0][0x600] ;  /* 0x00018000ff157b82 */ /* 0x000e220000000800 */
[-CC-:B-1----:R-:W-:Y:S02]  /*0c70*/  SHF.R.U64 R10, R8, R12.reuse, R5.reuse ;  /* 0x0000000c080a7219 */ /* 0x182fe40000001205 */
[----:B------:R-:W-:-:S05]  /*0c80*/  SHF.R.U32.HI R5, RZ, R12, R5 ;  /* 0x0000000cff057219 */ /* 0x000fca0000011605 */
[----:B------:R-:W1:Y:S01]  /*0c90*/  LDC R23, c[0x0][0x648] ;  /* 0x00019200ff177b82 */ /* 0x000e620000000800 */
[-CC-:B--2---:R-:W-:Y:S02]  /*0ca0*/  SHF.R.U64 R32, R10, R14.reuse, R5.reuse ;  /* 0x0000000e0a207219 */ /* 0x184fe40000001205 */
[----:B------:R-:W-:-:S05]  /*0cb0*/  SHF.R.U32.HI R5, RZ, R14, R5 ;  /* 0x0000000eff057219 */ /* 0x000fca0000011605 */
[----:B------:R-:W2:Y:S01]  /*0cc0*/  LDC R25, c[0x0][0x638] ;  /* 0x00018e00ff197b82 */ /* 0x000ea20000000800 */
[-CC-:B---3--:R-:W-:Y:S02]  /*0cd0*/  SHF.R.U64 R14, R32, R24.reuse, R5.reuse ;  /* 0x00000018200e7219 */ /* 0x188fe40000001205 */
[-C--:B------:R-:W-:Y:S02]  /*0ce0*/  SHF.L.U32 R0, R9, R24.reuse, RZ ;  /* 0x0000001809007219 */ /* 0x080fe400000006ff */
[----:B------:R-:W-:Y:S01]  /*0cf0*/  SHF.R.U32.HI R5, RZ, R24, R5 ;  /* 0x00000018ff057219 */ /* 0x000fe20000011605 */
[----:B------:R-:W-:Y:S01]  /*0d00*/  IMAD.MOV.U32 R4, RZ, RZ, R14 ;  /* 0x000000ffff047224 */ /* 0x000fe200078e000e */
[----:B------:R-:W-:Y:S01]  /*0d10*/  LOP3.LUT R7, RZ, R0, RZ, 0x33, !PT ;  /* 0x00000000ff077212 */ /* 0x000fe200078e33ff */
[----:B------:R-:W3:Y:S01]  /*0d20*/  LDC R26, c[0x0][0x610] ;  /* 0x00018400ff1a7b82 */ /* 0x000ee20000000800 */
[----:B------:R-:W-:Y:S05]  /*0d30*/  @!P0 BRA `(.L_x_10) ;  /* 0x0000000000288947 */ /* 0x000fea0003800000 */
[----:B------:R-:W4:Y:S02]  /*0d40*/  LDC R13, c[0x0][0x64c] ;  /* 0x00019300ff0d7b82 */ /* 0x000f240000000800 */
[----:B----4-:R-:W-:-:S05]  /*0d50*/  IADD3 R13, P0, R14, R13, RZ ;  /* 0x0000000d0e0d7210 */ /* 0x010fca0007f1e0ff */
        /* <DEDUP_REMOVED lines=8> */
.L_x_10:
[----:B-1----:R-:W-:Y:S01]  /*0de0*/  SHF.R.U64 R4, R4, R23, R5 ;  /* 0x0000001704047219 */ /* 0x002fe20000001205 */
[----:B0-----:R-:W-:Y:S01]  /*0df0*/  VIADD R5, R21, 0xffffffff ;  /* 0xffffffff15057836 */ /* 0x001fe20000000000 */
[----:B------:R-:W-:Y:S01]  /*0e00*/  SHF.L.U32 R0, R27, R24, RZ ;  /* 0x000000181b007219 */ /* 0x000fe200000006ff */
[----:B------:R-:W-:Y:S01]  /*0e10*/  IMAD.MOV.U32 R23, RZ, RZ, R30 ;  /* 0x000000ffff177224 */ /* 0x000fe200078e001e */
[----:B------:R-:W-:Y:S01]  /*0e20*/  LOP3.LUT R7, R32, R7, RZ, 0xc0, !PT ;  /* 0x0000000720077212 */ /* 0x000fe200078ec0ff */
[----:B------:R-:W-:Y:S01]  /*0e30*/  IMAD.MOV R8, RZ, RZ, -R4 ;  /* 0x000000ffff087224 */ /* 0x000fe200078e0a04 */
[----:B------:R-:W-:Y:S02]  /*0e40*/  SEL R3, R3, R20, !P1 ;  /* 0x0000001403037207 */ /* 0x000fe40004800000 */
[----:B------:R-:W-:Y:S01]  /*0e50*/  LOP3.LUT R5, R10, R5, RZ, 0xc0, !PT ;  /* 0x000000050a057212 */ /* 0x000fe200078ec0ff */
[----:B------:R-:W-:Y:S02]  /*0e60*/  IMAD R4, R0, R4, R7 ;  /* 0x0000000400047224 */ /* 0x000fe400078e0207 */
[----:B--2---:R-:W-:-:S02]  /*0e70*/  IMAD R0, R8, R25, R14 ;  /* 0x0000001908007224 */ /* 0x004fc400078e020e */
[----:B---3--:R-:W-:Y:S02]  /*0e80*/  IMAD R3, R4, R26, R3 ;  /* 0x0000001a04037224 */ /* 0x008fe400078e0203 */
[----:B------:R-:W-:Y:S02]  /*0e90*/  IMAD.MOV.U32 R7, RZ, RZ, 0x1 ;  /* 0x00000001ff077424 */ /* 0x000fe400078e00ff */
[----:B------:R-:W-:-:S03]  /*0ea0*/  IMAD R4, R0, R21, R5 ;  /* 0x0000001500047224 */ /* 0x000fc600078e0205 */
[----:B------:R-:W-:Y:S02]  /*0eb0*/  PRMT R0, R7, 0x7610, R0 ;  /* 0x0000761007007816 */ /* 0x000fe40000000000 */
[----:B------:R-:W-:Y:S02]  /*0ec0*/  SEL R103, R4, R3, !P1 ;  /* 0x0000000304677207 */ /* 0x000fe40004800000 */
[----:B------:R-:W-:-:S07]  /*0ed0*/  SEL R113, R3, R4, !P1 ;  /* 0x0000000403717207 */ /* 0x000fce0004800000 */
.L_x_8:
[----:B------:R-:W-:-:S08]  /*0ee0*/  NOP ;  /* 0x0000000000007918 */ /* 0x000fd00000000000 */
[----:B------:R-:W0:Y:S02]  /*0ef0*/  USETMAXREG.TRY_ALLOC.CTAPOOL UP0, 0xe8 ;  /* 0x000000e8000079c8 */ /* 0x000e240008000600 */
[----:B0-----:R-:W-:-:S13]  /*0f00*/  PLOP3.LUT P0, PT, PT, PT, UP0, 0x80, 0x0 ;  /* 0x000000000000781c */ /* 0x001fda0003f0f008 */
[----:B------:R-:W-:Y:S05]  /*0f10*/  @!P0 BRA `(.L_x_8) ;  /* 0xfffffffc00f08947 */ /* 0x000fea000383ffff */
[----:B------:R-:W-:Y:S01]  /*0f20*/  ULDC.64 UR4, c[0x0][0x598] ;  /* 0x0001660000047ab9 */ /* 0x000fe20000000a00 */
[----:B------:R-:W-:Y:S01]  /*0f30*/  ULDC.64 UR36, c[0x0][0x208] ;  /* 0x0000820000247ab9 */ /* 0x000fe20000000a00 */
[----:B------:R-:W-:-:S04]  /*0f40*/  ISETP.NE.U32.AND P0, PT, RZ, UR4, PT ;  /* 0x00000004ff007c0c */ /* 0x000fc8000bf05070 */
[----:B------:R-:W-:-:S13]  /*0f50*/  ISETP.NE.AND.EX P0, PT, RZ, UR5, PT, P0 ;  /* 0x00000005ff007c0c */ /* 0x000fda000bf05300 */
[----:B------:R-:W-:Y:S05]  /*0f60*/  @!P0 BRA `(.L_x_11) ;  /* 0x00000000001c8947 */ /* 0x000fea0003800000 */
[----:B------:R-:W0:Y:S02]  /*0f70*/  LDC.64 R4, c[0x0][0x598] ;  /* 0x00016600ff047b82 */ /* 0x000e240000000a00 */
[----:B0-----:R-:W2:Y:S02]  /*0f80*/  LDG.E.64 R4, desc[UR36][R4.64] ;  /* 0x0000002404047981 */ /* 0x001ea4000c1e1b00 */
[----:B--2---:R-:W-:-:S04]  /*0f90*/  ISETP.NE.U32.AND P0, PT, R4, RZ, PT ;  /* 0x000000ff0400720c */ /* 0x004fc80003f05070 */
[----:B------:R-:W-:-:S13]  /*0fa0*/  ISETP.NE.AND.EX P0, PT, R5, RZ, PT, P0 ;  /* 0x000000ff0500720c */ /* 0x000fda0003f05300 */
[----:B------:R-:W-:Y:S05]  /*0fb0*/  @!P0 BRA `(.L_x_11) ;  /* 0x0000000000088947 */ /* 0x000fea0003800000 */
[----:B------:R0:W5:Y:S01]  /*0fc0*/  LD.E R90, desc[UR36][R4.64] ;  /* 0x00000024045a7980 */ /* 0x000162000c101900 */
[----:B------:R-:W-:Y:S05]  /*0fd0*/  BRA `(.L_x_12) ;  /* 0x0000000000247947 */ /* 0x000fea0003800000 */
.L_x_11:
[----:B------:R-:W-:Y:S02]  /*0fe0*/  ULDC.64 UR4, c[0x0][0x588] ;  /* 0x0001620000047ab9 */ /* 0x000fe40000000a00 */
[----:B------:R-:W-:-:S04]  /*0ff0*/  ISETP.NE.U32.AND P0, PT, RZ, UR4, PT ;  /* 0x00000004ff007c0c */ /* 0x000fc8000bf05070 */
[----:B------:R-:W-:-:S13]  /*1000*/  ISETP.NE.AND.EX P0, PT, RZ, UR5, PT, P0 ;  /* 0x00000005ff007c0c */ /* 0x000fda000bf05300 */
[----:B------:R-:W-:Y:S05]  /*1010*/  @!P0 BRA `(.L_x_13) ;  /* 0x00000000000c8947 */ /* 0x000fea0003800000 */
[----:B------:R-:W0:Y:S02]  /*1020*/  LDC.64 R90, c[0x0][0x588] ;  /* 0x00016200ff5a7b82 */ /* 0x000e240000000a00 */
[----:B0-----:R1:W5:Y:S01]  /*1030*/  LDG.E R90, desc[UR36][R90.64] ;  /* 0x000000245a5a7981 */ /* 0x001362000c1e1900 */
[----:B------:R-:W-:Y:S05]  /*1040*/  BRA `(.L_x_12) ;  /* 0x0000000000087947 */ /* 0x000fea0003800000 */
.L_x_13:
[----:B------:R-:W-:Y:S02]  /*1050*/  ULDC UR4, c[0x0][0x580] ;  /* 0x0001600000047ab9 */ /* 0x000fe40000000800 */
[----:B------:R-:W-:-:S07]  /*1060*/  IMAD.U32 R90, RZ, RZ, UR4 ;  /* 0x00000004ff5a7e24 */ /* 0x000fce000f8e00ff */
.L_x_12:
[----:B------:R-:W-:Y:S02]  /*1070*/  ULDC.64 UR4, c[0x0][0x5a0] ;  /* 0x0001680000047ab9 */ /* 0x000fe40000000a00 */
[----:B------:R-:W-:-:S04]  /*1080*/  ISETP.NE.U32.AND P0, PT, RZ, UR4, PT ;  /* 0x00000004ff007c0c */ /* 0x000fc8000bf05070 */
[----:B------:R-:W-:-:S13]  /*1090*/  ISETP.NE.AND.EX P0, PT, RZ, UR5, PT, P0 ;  /* 0x00000005ff007c0c */ /* 0x000fda000bf05300 */
[----:B------:R-:W-:Y:S05]  /*10a0*/  @!P0 BRA `(.L_x_14) ;  /* 0x00000000001c8947 */ /* 0x000fea0003800000 */
[----:B0-----:R-:W0:Y:S02]  /*10b0*/  LDC.64 R4, c[0x0][0x5a0] ;  /* 0x00016800ff047b82 */ /* 0x001e240000000a00 */
[----:B0-----:R-:W2:Y:S02]  /*10c0*/  LDG.E.64 R4, desc[UR36][R4.64] ;  /* 0x0000002404047981 */ /* 0x001ea4000c1e1b00 */
[----:B--2---:R-:W-:-:S04]  /*10d0*/  ISETP.NE.U32.AND P0, PT, R4, RZ, PT ;  /* 0x000000ff0400720c */ /* 0x004fc80003f05070 */
[----:B------:R-:W-:-:S13]  /*10e0*/  ISETP.NE.AND.EX P0, PT, R5, RZ, PT, P0 ;  /* 0x000000ff0500720c */ /* 0x000fda0003f05300 */
[----:B------:R-:W-:Y:S05]  /*10f0*/  @!P0 BRA `(.L_x_14) ;  /* 0x0000000000088947 */ /* 0x000fea0003800000 */
[----:B-1----:R0:W5:Y:S01]  /*1100*/  LD.E R91, desc[UR36][R4.64] ;  /* 0x00000024045b7980 */ /* 0x002162000c101900 */
[----:B------:R-:W-:Y:S05]  /*1110*/  BRA `(.L_x_15) ;  /* 0x0000000000247947 */ /* 0x000fea0003800000 */
.L_x_14:
[----:B------:R-:W-:Y:S02]  /*1120*/  ULDC.64 UR4, c[0x0][0x590] ;  /* 0x0001640000047ab9 */ /* 0x000fe40000000a00 */
[----:B------:R-:W-:-:S04]  /*1130*/  ISETP.NE.U32.AND P0, PT, RZ, UR4, PT ;  /* 0x00000004ff007c0c */ /* 0x000fc8000bf05070 */
[----:B------:R-:W-:-:S13]  /*1140*/  ISETP.NE.AND.EX P0, PT, RZ, UR5, PT, P0 ;  /* 0x00000005ff007c0c */ /* 0x000fda000bf05300 */
[----:B------:R-:W-:Y:S05]  /*1150*/  @!P0 BRA `(.L_x_16) ;  /* 0x00000000000c8947 */ /* 0x000fea0003800000 */
[----:B0-----:R-:W1:Y:S02]  /*1160*/  LDC.64 R4, c[0x0][0x590] ;  /* 0x00016400ff047b82 */ /* 0x001e640000000a00 */
[----:B-1----:R1:W5:Y:S01]  /*1170*/  LDG.E R91, desc[UR36][R4.64] ;  /* 0x00000024045b7981 */ /* 0x002362000c1e1900 */
[----:B------:R-:W-:Y:S05]  /*1180*/  BRA `(.L_x_15) ;  /* 0x0000000000087947 */ /* 0x000fea0003800000 */
.L_x_16:
[----:B------:R-:W-:Y:S02]  /*1190*/  ULDC UR4, c[0x0][0x584] ;  /* 0x0001610000047ab9 */ /* 0x000fe40000000800 */
[----:B-1----:R-:W-:-:S07]  /*11a0*/  IMAD.U32 R91, RZ, RZ, UR4 ;  /* 0x00000004ff5b7e24 */ /* 0x002fce000f8e00ff */
.L_x_15:
[----:B------:R-:W-:-:S13]  /*11b0*/  LOP3.LUT P0, RZ, R0, 0xff, RZ, 0xc0, !PT ;  /* 0x000000ff00ff7812 */ /* 0x000fda000780c0ff */
[----:B------:R-:W-:Y:S05]  /*11c0*/  @!P0 EXIT ;  /* 0x000000000000894d */ /* 0x000fea0003800000 */
[----:B------:R-:W2:Y:S01]  /*11d0*/  LDC R96, c[0x0][0x658] ;  /* 0x00019600ff607b82 */ /* 0x000ea20000000800 */
[----:B------:R-:W-:Y:S01]  /*11e0*/  ULDC.64 UR6, c[0x0][0x288] ;  /* 0x0000a20000067ab9 */ /* 0x000fe20000000a00 */
[----:B------:R-:W-:Y:S01]  /*11f0*/  LOP3.LUT R6, R6, 0x1, RZ, 0xc0, !PT ;  /* 0x0000000106067812 */ /* 0x000fe200078ec0ff */
[----:B------:R-:W-:Y:S01]  /*1200*/  UIADD3 UR4, UR7, 0x3f, URZ ;  /* 0x0000003f07047890 */ /* 0x000fe2000fffe03f */
[----:B------:R-:W-:Y:S01]  /*1210*/  SHF.R.U32.HI R0, RZ, 0x2, R98 ;  /* 0x00000002ff007819 */ /* 0x000fe20000011662 */
[----:B01----:R-:W-:Y:S01]  /*1220*/  IMAD.MOV.U32 R5, RZ, RZ, -0x1 ;  /* 0xffffffffff057424 */ /* 0x003fe200078e00ff */
[----:B------:R-:W-:Y:S01]  /*1230*/  SHF.R.U32.HI R11, RZ, 0x1, R11 ;  /* 0x00000001ff0b7819 */ /* 0x000fe2000001160b */
[----:B------:R-:W-:Y:S01]  /*1240*/  USHF.R.S32.HI UR5, URZ, 0x1f, UR4 ;  /* 0x0000001f3f057899 */ /* 0x000fe20008011404 */
[----:B------:R-:W0:Y:S01]  /*1250*/  LDC.64 R92, c[0x0][0x5c8] ;  /* 0x00017200ff5c7b82 */ /* 0x000e220000000a00 */
[----:B------:R-:W-:Y:S01]  /*1260*/  IMAD.SHL.U32 R3, R6, 0x40, RZ ;  /* 0x0000004006037824 */ /* 0x000fe200078e00ff */
[----:B------:R-:W-:Y:S01]  /*1270*/  LOP3.LUT R0, R0, 0x7, RZ, 0xc0, !PT ;  /* 0x0000000700007812 */ /* 0x000fe200078ec0ff */
[----:B------:R-:W-:Y:S01]  /*1280*/  ULEA.HI UR5, UR5, UR4, URZ, 0x6 ;  /* 0x0000000405057291 */ /* 0x000fe2000f8f303f */
[----:B------:R-:W-:Y:S01]  /*1290*/  LOP3.LUT R11, R11, 0x30, RZ, 0xc0, !PT ;  /* 0x000000300b0b7812 */ /* 0x000fe200078ec0ff */
[----:B------:R-:W-:Y:S01]  /*12a0*/  IMAD.MOV.U32 R7, RZ, RZ, 0x1 ;  /* 0x00000001ff077424 */ /* 0x000fe200078e00ff */
[--C-:B------:R-:W-:Y:S01]  /*12b0*/  LOP3.LUT R88, R3, 0x40, R0.reuse, 0xe2, !PT ;  /* 0x0000004003587812 */ /* 0x100fe200078ee200 */
[----:B------:R-:W-:Y:S01]  /*12c0*/  USHF.R.S32.HI UR43, URZ, 0x6, UR5 ;  /* 0x000000063f2b7899 */ /* 0x000fe20008011405 */
[----:B------:R-:W1:Y:S01]  /*12d0*/  LDC R100, c[0x0][0x600] ;  /* 0x00018000ff647b82 */ /* 0x000e620000000800 */
[-C--:B------:R-:W-:Y:S01]  /*12e0*/  IADD3 R3, RZ, -R11.reuse, -R0 ;  /* 0x8000000bff037210 */ /* 0x080fe20007ffe800 */
[----:B------:R-:W-:Y:S01]  /*12f0*/  IMAD.U32 R4, RZ, RZ, UR6 ;  /* 0x00000006ff047e24 */ /* 0x000fe2000f8e00ff */
[C---:B------:R-:W-:Y:S01]  /*1300*/  LOP3.LUT R97, R98.reuse, 0x3, RZ, 0xc0, !PT ;  /* 0x0000000362617812 */ /* 0x040fe200078ec0ff */
[----:B------:R-:W-:Y:S01]  /*1310*/  UISETP.LT.AND UP0, UPT, UR43, 0x1, UPT ;  /* 0x000000012b00788c */ /* 0x000fe2000bf01270 */
[----:B------:R-:W-:Y:S01]  /*1320*/  LOP3.LUT R99, R98, 0x80, RZ, 0xc0, !PT ;  /* 0x0000008062637812 */ /* 0x000fe200078ec0ff */
[----:B------:R-:W-:Y:S01]  /*1330*/  IMAD R3, R6, -0x40, R3 ;  /* 0xffffffc006037824 */ /* 0x000fe200078e0203 */
[----:B------:R-:W-:Y:S01]  /*1340*/  ULDC UR4, c[0x0][0x284] ;  /* 0x0000a10000047ab9 */ /* 0x000fe20000000800 */
[-C--:B--2---:R-:W-:Y:S01]  /*1350*/  SHF.L.U32 R5, R5, R96.reuse, RZ ;  /* 0x0000006005057219 */ /* 0x084fe200000006ff */
[----:B------:R-:W-:Y:S01]  /*1360*/  USEL UR44, UR43, 0x1, UP0 ;  /* 0x000000012b2c7887 */ /* 0x000fe20008000000 */
[----:B------:R-:W-:Y:S01]  /*1370*/  IMAD R97, R97, -0x2, R4 ;  /* 0xfffffffe61617824 */ /* 0x000fe200078e0204 */
[----:B------:R-:W-:Y:S01]  /*1380*/  LOP3.LUT R88, R88, R11, RZ, 0xfc, !PT ;  /* 0x0000000b58587212 */ /* 0x000fe200078efcff */
[----:B------:R-:W-:Y:S01]  /*1390*/  IMAD.SHL.U32 R98, R98, 0x2, RZ ;  /* 0x0000000262627824 */ /* 0x000fe200078e00ff */
[----:B------:R-:W-:Y:S01]  /*13a0*/  SHF.L.U32 R96, R7, R96, RZ ;  /* 0x0000006007607219 */ /* 0x000fe200000006ff */
[----:B------:R-:W-:Y:S01]  /*13b0*/  VIADD R102, R3, UR4 ;  /* 0x0000000403667c36 */ /* 0x000fe20008000000 */
[----:B------:R-:W-:Y:S01]  /*13c0*/  LOP3.LUT R118, R18, 0x1, RZ, 0xfc, !PT ;  /* 0x0000000112767812 */ /* 0x000fe200078efcff */
[----:B------:R-:W-:Y:S01]  /*13d0*/  IMAD.MOV.U32 R89, RZ, RZ, RZ ;  /* 0x000000ffff597224 */ /* 0x000fe200078e00ff */
[C-C-:B0-----:R-:W-:Y:S01]  /*13e0*/  SHF.L.U64.HI R94, R92.reuse, 0x7, R93.reuse ;  /* 0x000000075c5e7819 */ /* 0x141fe2000001025d */
[----:B------:R-:W-:Y:S01]  /*13f0*/  UIADD3 UR44, UR43, -UR44, URZ ;  /* 0x8000002c2b2c7290 */ /* 0x000fe2000fffe03f */
[C---:B------:R-:W-:Y:S01]  /*1400*/  SHF.L.U64.HI R95, R92.reuse, 0x3, R93 ;  /* 0x000000035c5f7819 */ /* 0x040fe2000001025d */
[C---:B------:R-:W-:Y:S01]  /*1410*/  IMAD.SHL.U32 R93, R92.reuse, 0x80, RZ ;  /* 0x000000805c5d7824 */ /* 0x040fe200078e00ff */
[----:B------:R-:W-:Y:S01]  /*1420*/  SHF.R.U32.HI R99, RZ, 0x7, R99 ;  /* 0x00000007ff637819 */ /* 0x000fe20000011663 */
[----:B------:R-:W-:Y:S01]  /*1430*/  IMAD.SHL.U32 R92, R92, 0x8, RZ ;  /* 0x000000085c5c7824 */ /* 0x000fe200078e00ff */
[----:B------:R-:W-:Y:S01]  /*1440*/  LOP3.LUT R101, RZ, R5, RZ, 0x33, !PT ;  /* 0x00000005ff657212 */ /* 0x000fe200078e33ff */
[----:B-1----:R-:W-:Y:S01]  /*1450*/  VIADD R100, R100, 0xffffffff ;  /* 0xffffffff64647836 */ /* 0x002fe20000000000 */
[----:B------:R-:W-:Y:S01]  /*1460*/  UMOV UR40, URZ ;  /* 0x0000003f00287c82 */ /* 0x000fe20008000000 */
[----:B------:R-:W-:-:S05]  /*1470*/  UMOV UR42, URZ ;  /* 0x0000003f002a7c82 */ /* 0x000fca0008000000 */
.L_x_160:
[----:B0-----:R-:W0:Y:S01]  /*1480*/  SHFL.IDX PT, R0, R99, RZ, 0x1f ;  /* 0x00001fff63007589 */ /* 0x001e2200000e0000 */
[----:B-1----:R-:W1:Y:S01]  /*1490*/  S2UR UR7, SR_CgaCtaId ;  /* 0x00000000000779c3 */ /* 0x002e620000008800 */
[----:B------:R-:W-:Y:S01]  /*14a0*/  UMOV UR6, 0x400 ;  /* 0x0000040000067882 */ /* 0x000fe20000000000 */
[----:B0-----:R-:W-:Y:S01]  /*14b0*/  R2UR UR4, R0 ;  /* 0x00000000000472ca */ /* 0x001fe200000e0000 */
[----:B-1----:R-:W-:-:S12]  /*14c0*/  ULEA UR6, UR7, UR6, 0x18 ;  /* 0x0000000607067291 */ /* 0x002fd8000f8ec03f */
[----:B------:R-:W-:-:S04]  /*14d0*/  ULEA.HI UR5, UR4, UR4, URZ, 0x1 ;  /* 0x0000000404057291 */ /* 0x000fc8000f8f083f */
[----:B------:R-:W-:-:S04]  /*14e0*/  ULOP3.LUT UR5, UR5, 0x7fffe, URZ, 0xc0, !UPT ;  /* 0x0007fffe05057892 */ /* 0x000fc8000f8ec03f */
[----:B------:R-:W-:-:S03]  /*14f0*/  UIADD3 UR5, UR4, -UR5, URZ ;  /* 0x8000000504057290 */ /* 0x000fc6000fffe03f */
[----:B------:R-:W-:Y:S01]  /*1500*/  ULDC UR4, c[0x0][0x28c] ;  /* 0x0000a30000047ab9 */ /* 0x000fe20000000800 */
[----:B------:R-:W-:Y:S01]  /*1510*/  ULEA UR5, UR5, UR6, 0xd ;  /* 0x0000000605057291 */ /* 0x000fe2000f8e683f */
[----:B------:R-:W-:-:S03]  /*1520*/  ISETP.LT.AND P0, PT, RZ, UR4, PT ;  /* 0x00000004ff007c0c */ /* 0x000fc6000bf01270 */
[----:B------:R-:W-:-:S04]  /*1530*/  UIADD3 UR5, UR5, 0x100, URZ ;  /* 0x0000010005057890 */ /* 0x000fc8000fffe03f */
[----:B------:R-:W-:-:S04]  /*1540*/  USHF.R.U32.HI UR5, URZ, 0x4, UR5 ;  /* 0x000000043f057899 */ /* 0x000fc80008011605 */
[----:B------:R-:W-:-:S04]  /*1550*/  ULOP3.LUT UR5, UR5, 0x3fff, URZ, 0xc0, !UPT ;  /* 0x00003fff05057892 */ /* 0x000fc8000f8ec03f */
[----:B------:R-:W-:Y:S01]  /*1560*/  ULOP3.LUT UR45, UR5, 0x10000, URZ, 0xfc, !UPT ;  /* 0x00010000052d7892 */ /* 0x000fe2000f8efc3f */
[----:B--234-:R-:W-:Y:S11]  /*1570*/  @P0 BRA `(.L_x_17) ;  /* 0x0000000000400947 */ /* 0x01cff60003800000 */
[----:B------:R-:W-:Y:S01]  /*1580*/  MOV R0, 0x0 ;  /* 0x0000000000007802 */ /* 0x000fe20000000f00 */
[----:B------:R-:W-:Y:S01]  /*1590*/  ULDC.64 UR4, c[0x4][0x68] ;  /* 0x01001a0000047ab9 */ /* 0x000fe20000000a00 */
[----:B------:R-:W-:Y:S01]  /*15a0*/  ULDC.64 UR6, c[0x4][0x8] ;  /* 0x0100020000067ab9 */ /* 0x000fe20000000a00 */
[----:B------:R-:W-:Y:S01]  /*15b0*/  IMAD.U32 R4, RZ, RZ, UR4 ;  /* 0x00000004ff047e24 */ /* 0x000fe2000f8e00ff */
[----:B------:R0:W1:Y:S01]  /*15c0*/  LDC.64 R14, c[0x4][R0] ;  /* 0x01000000000e7b82 */ /* 0x0000620000000a00 */
[----:B------:R-:W-:Y:S01]  /*15d0*/  IMAD.U32 R5, RZ, RZ, UR5 ;  /* 0x00000005ff057e24 */ /* 0x000fe2000f8e00ff */
[----:B------:R-:W-:Y:S01]  /*15e0*/  ULDC.64 UR4, c[0x4][0x70] ;  /* 0x01001c0000047ab9 */ /* 0x000fe20000000a00 */
[----:B------:R-:W-:Y:S02]  /*15f0*/  IMAD.U32 R10, RZ, RZ, UR6 ;  /* 0x00000006ff0a7e24 */ /* 0x000fe4000f8e00ff */
[----:B------:R-:W-:Y:S02]  /*1600*/  IMAD.U32 R6, RZ, RZ, UR4 ;  /* 0x00000004ff067e24 */ /* 0x000fe4000f8e00ff */
[----:B------:R-:W-:-:S02]  /*1610*/  IMAD.U32 R7, RZ, RZ, UR5 ;  /* 0x00000005ff077e24 */ /* 0x000fc4000f8e00ff */
[----:B------:R-:W-:Y:S02]  /*1620*/  IMAD.U32 R11, RZ, RZ, UR7 ;  /* 0x00000007ff0b7e24 */ /* 0x000fe4000f8e00ff */
[----:B------:R-:W-:Y:S02]  /*1630*/  IMAD.MOV.U32 R8, RZ, RZ, 0x1e1 ;  /* 0x000001e1ff087424 */ /* 0x000fe400078e00ff */
[----:B------:R-:W-:Y:S02]  /*1640*/  IMAD.MOV.U32 R12, RZ, RZ, 0x1 ;  /* 0x00000001ff0c7424 */ /* 0x000fe400078e00ff */
[----:B0-----:R-:W-:-:S07]  /*1650*/  IMAD.MOV.U32 R13, RZ, RZ, RZ ;  /* 0x000000ffff0d7224 */ /* 0x001fce00078e00ff */
[----:B------:R-:W-:-:S07]  /*1660*/  LEPC R20, `(.L_x_17) ;  /* 0x000000001014794e */ /* 0x000fce0000000000 */
[----:B-1---5:R-:W-:Y:S05]  /*1670*/  CALL.ABS.NOINC R14 ;  /* 0x000000000e007343 */ /* 0x022fea0003c00000 */
.L_x_17:
[----:B------:R-:W-:-:S13]  /*1680*/  ISETP.NE.AND P0, PT, R118, 0x3, PT ;  /* 0x000000037600780c */ /* 0x000fda0003f05270 */
[----:B------:R-:W-:Y:S05]  /*1690*/  @!P0 BRA `(.L_x_18) ;  /* 0x0000000000048947 */ /* 0x000fea0003800000 */
[----:B------:R-:W-:Y:S01]  /*16a0*/  BPT.TRAP 0x1 ;  /* 0x000000040000795c */ /* 0x000fe20000300000 */
.L_x_18:
[----:B------:R-:W0:Y:S01]  /*16b0*/  S2UR UR5, SR_CgaCtaId ;  /* 0x00000000000579c3 */ /* 0x000e220000008800 */
[----:B------:R-:W-:Y:S01]  /*16c0*/  UMOV UR4, 0x400 ;  /* 0x0000040000047882 */ /* 0x000fe20000000000 */
[----:B------:R-:W-:Y:S02]  /*16d0*/  IMAD.U32 R0, RZ, RZ, UR40 ;  /* 0x00000028ff007e24 */ /* 0x000fe4000f8e00ff */
[----:B------:R-:W-:-:S03]  /*16e0*/  IMAD.U32 R3, RZ, RZ, UR42 ;  /* 0x0000002aff037e24 */ /* 0x000fc6000f8e00ff */
[----:B------:R-:W-:Y:S01]  /*16f0*/  SHF.L.U32 R0, R0, 0x1f, RZ ;  /* 0x0000001f00007819 */ /* 0x000fe200000006ff */
[----:B0-----:R-:W-:-:S06]  /*1700*/  ULEA UR4, UR5, UR4, 0x18 ;  /* 0x0000000405047291 */ /* 0x001fcc000f8ec03f */
[----:B------:R-:W-:-:S04]  /*1710*/  IMAD.U32 R6, RZ, RZ, UR4 ;  /* 0x00000004ff067e24 */ /* 0x000fc8000f8e00ff */
[----:B------:R-:W-:-:S04]  /*1720*/  IMAD R3, R3, 0x8, R6 ;  /* 0x0000000803037824 */ /* 0x000fc800078e0206 */
[----:B------:R0:W1:Y:S01]  /*1730*/  SYNCS.PHASECHK.TRANS64.TRYWAIT P1, [R3+URZ], R0 ;  /* 0x00000000030075a7 */ /* 0x000062000802017f */
[----:B------:R-:W-:Y:S05]  /*1740*/  @!P0 BRA `(.L_x_19) ;  /* 0x0000000000048947 */ /* 0x000fea0003800000 */
[----:B------:R-:W-:Y:S01]  /*1750*/  BPT.TRAP 0x1 ;  /* 0x000000040000795c */ /* 0x000fe20000300000 */
.L_x_19:
[----:B------:R-:W-:-:S05]  /*1760*/  IMAD.U32 R4, RZ, RZ, UR44 ;  /* 0x0000002cff047e24 */ /* 0x000fca000f8e00ff */
[----:B------:R-:W-:Y:S01]  /*1770*/  ISETP.GE.AND P2, PT, R4, 0x1, PT ;  /* 0x000000010400780c */ /* 0x000fe20003f46270 */
[----:B-1----:R-:W-:-:S12]  /*1780*/  @P1 BRA `(.L_x_20) ;  /* 0x0000000000081947 */ /* 0x002fd80003800000 */
[----:B------:R-:W1:Y:S02]  /*1790*/  SYNCS.PHASECHK.TRANS64.TRYWAIT P1, [R3+URZ], R0 ;  /* 0x00000000030075a7 */ /* 0x000e64000802017f */
[----:B-1----:R-:W-:Y:S05]  /*17a0*/  @!P1 BRA `(.L_x_21) ;  /* 0x0000007800049947 */ /* 0x002fea0003800000 */
.L_x_20:
[----:B------:R-:W-:Y:S05]  /*17b0*/  WARPSYNC.ALL ;  /* 0x0000000000007948 */ /* 0x000fea0003800000 */
[----:B------:R-:W-:Y:S01]  /*17c0*/  R2UR UR4, R6 ;  /* 0x00000000060472ca */ /* 0x000fe200000e0000 */
[----:B------:R-:W-:Y:S01]  /*17d0*/  ULEA UR8, UR42, UR45, 0xc ;  /* 0x0000002d2a087291 */ /* 0x000fe2000f8e603f */
[----:B------:R-:W-:Y:S01]  /*17e0*/  WARPGROUP.ARRIVE ;  /* 0x00000000000079c5 */ /* 0x000fe20000000000 */
[----:B------:R-:W-:Y:S01]  /*17f0*/  UMOV UR9, 0x40000040 ;  /* 0x4000004000097882 */ /* 0x000fe20000000000 */
[----:B------:R-:W-:Y:S01]  /*1800*/  UMOV UR11, 0x40000040 ;  /* 0x40000040000b7882 */ /* 0x000fe20000000000 */
[----:B------:R-:W-:Y:S01]  /*1810*/  UIADD3 UR12, UR8, 0x400, URZ ;  /* 0x00000400080c7890 */ /* 0x000fe2000fffe03f */
[----:B------:R-:W-:Y:S01]  /*1820*/  UMOV UR15, UR11 ;  /* 0x0000000b000f7c82 */ /* 0x000fe20008000000 */
[----:B------:R-:W-:Y:S01]  /*1830*/  UMOV UR13, 0x40000040 ;  /* 0x40000040000d7882 */ /* 0x000fe20000000000 */
[----:B------:R-:W-:-:S05]  /*1840*/  UIADD3 UR5, UR8, 0x402, URZ ;  /* 0x0000040208057890 */ /* 0x000fca000fffe03f */
[----:B------:R-:W-:-:S04]  /*1850*/  UIADD3 UR4, UR4, 0x20100, URZ ;  /* 0x0002010004047890 */ /* 0x000fc8000fffe03f */
[----:B------:R-:W-:-:S04]  /*1860*/  USHF.R.U32.HI UR4, URZ, 0x4, UR4 ;  /* 0x000000043f047899 */ /* 0x000fc80008011604 */
[----:B------:R-:W-:-:S04]  /*1870*/  ULOP3.LUT UR4, UR4, 0x3fff, URZ, 0xc0, !UPT ;  /* 0x00003fff04047892 */ /* 0x000fc8000f8ec03f */
[----:B------:R-:W-:-:S04]  /*1880*/  ULOP3.LUT UR4, UR4, 0x10000, URZ, 0xfc, !UPT ;  /* 0x0001000004047892 */ /* 0x000fc8000f8efc3f */
[----:B------:R-:W-:-:S07]  /*1890*/  ULEA UR6, UR42, UR4, 0xa ;  /* 0x000000042a067291 */ /* 0x000fce000f8e503f */
[----:B------:R-:W-:Y:S02]  /*18a0*/  UMOV UR10, UR6 ;  /* 0x00000006000a7c82 */ /* 0x000fe40008000000 */
[----:B------:R-:W-:Y:S01]  /*18b0*/  HGMMA.64x64x8.F32.TF32 R56, gdesc[UR8], RZ, !UPT, gsb0 ;  /* 0x04e00000083879f0 */ /* 0x000fe2000c0028ff */
[----:B------:R-:W-:Y:S01]  /*18c0*/  UMOV UR14, UR10 ;  /* 0x0000000a000e7c82 */ /* 0x000fe20008000000 */
[----:B------:R-:W-:Y:S01]  /*18d0*/  UIADD3 UR10, UR6, 0x206, URZ ;  /* 0x00000206060a7890 */ /* 0x000fe2000fffe03f */
[----:B------:R-:W-:Y:S01]  /*18e0*/  UMOV UR9, 0x40000040 ;  /* 0x4000004000097882 */ /* 0x000fe20000000000 */
[----:B------:R-:W-:Y:S01]  /*18f0*/  UMOV UR11, 0x40000040 ;  /* 0x40000040000b7882 */ /* 0x000fe20000000000 */
[----:B------:R-:W-:Y:S02]  /*1900*/  WARPGROUP.DEPBAR.LE gsb0, 0x0 ;  /* 0x00008000000079c5 */ /* 0x000fe40000010000 */
[----:B------:R-:W-:-:S06]  /*1910*/  WARPGROUP.ARRIVE ;  /* 0x00000000000079c5 */ /* 0x000fcc0000000000 */
[----:B------:R-:W-:Y:S01]  /*1920*/  HGMMA.64x64x8.F32.TF32 R24, gdesc[UR12], RZ, !UPT, gsb0 ;  /* 0x04e000000c1879f0 */ /* 0x000fe2000c0028ff */
[----:B------:R-:W-:Y:S02]  /*1930*/  UIADD3 UR12, UR8, 0x2, URZ ;  /* 0x00000002080c7890 */ /* 0x000fe4000fffe03f */
[----:B------:R-:W-:Y:S01]  /*1940*/  UIADD3 UR14, UR6, 0x2, URZ ;  /* 0x00000002060e7890 */ /* 0x000fe2000fffe03f */
[----:B------:R-:W-:Y:S01]  /*1950*/  UMOV UR13, 0x40000040 ;  /* 0x40000040000d7882 */ /* 0x000fe20000000000 */
[----:B------:R-:W-:Y:S01]  /*1960*/  UMOV UR15, 0x40000040 ;  /* 0x40000040000f7882 */ /* 0x000fe20000000000 */
[----:B------:R-:W-:Y:S02]  /*1970*/  WARPGROUP.DEPBAR.LE gsb0, 0x0 ;  /* 0x00008000000079c5 */ /* 0x000fe40000010000 */
[----:B------:R-:W-:-:S06]  /*1980*/  WARPGROUP.ARRIVE ;  /* 0x00000000000079c5 */ /* 0x000fcc0000000000 */
[----:B------:R-:W-:Y:S01]  /*1990*/  HGMMA.64x64x8.F32.TF32 R56, gdesc[UR12], R56, gsb0 ;  /* 0x04e000000c3879f0 */ /* 0x000fe20008002838 */
[----:B------:R-:W-:Y:S01]  /*19a0*/  UMOV UR12, UR5 ;  /* 0x00000005000c7c82 */ /* 0x000fe20008000000 */
[----:B------:R-:W-:Y:S01]  /*19b0*/  UMOV UR13, 0x40000040 ;  /* 0x40000040000d7882 */ /* 0x000fe20000000000 */
[----:B------:R-:W-:Y:S01]  /*19c0*/  UIADD3 UR5, UR8, 0x404, URZ ;  /* 0x0000040408057890 */ /* 0x000fe2000fffe03f */
[----:B------:R-:W-:Y:S02]  /*19d0*/  WARPGROUP.DEPBAR.LE gsb0, 0x0 ;  /* 0x00008000000079c5 */ /* 0x000fe40000010000 */
[----:B------:R-:W-:-:S06]  /*19e0*/  WARPGROUP.ARRIVE ;  /* 0x00000000000079c5 */ /* 0x000fcc0000000000 */
[----:B------:R-:W-:Y:S01]  /*19f0*/  HGMMA.64x64x8.F32.TF32 R24, gdesc[UR12], R24, gsb0 ;  /* 0x04e000000c1879f0 */ /* 0x000fe20008002818 */
        /* <DEDUP_REMOVED lines=56> */
[----:B------:R-:W-:Y:S01]  /*1d80*/  UIADD3 UR6, UR8, 0xc06, URZ ;  /* 0x00000c0608067890 */ /* 0x000fe2000fffe03f */
[----:B------:R-:W-:Y:S02]  /*1d90*/  WARPGROUP.DEPBAR.LE gsb0, 0x0 ;  /* 0x00008000000079c5 */ /* 0x000fe40000010000 */
[----:B------:R-:W-:-:S06]  /*1da0*/  WARPGROUP.ARRIVE ;  /* 0x00000000000079c5 */ /* 0x000fcc0000000000 */
[----:B------:R-:W-:Y:S01]  /*1db0*/  HGMMA.64x64x8.F32.TF32 R56, gdesc[UR12], R56, gsb0 ;  /* 0x04e000000c3879f0 */ /* 0x000fe20008002838 */
[----:B------:R-:W-:Y:S01]  /*1dc0*/  UMOV UR12, UR5 ;  /* 0x00000005000c7c82 */ /* 0x000fe20008000000 */
[----:B------:R-:W-:Y:S01]  /*1dd0*/  UMOV UR13, 0x40000040 ;  /* 0x40000040000d7882 */ /* 0x000fe20000000000 */
[----:B------:R-:W-:-:S07]  /*1de0*/  UIADD3 UR5, UR8, 0x806, URZ ;  /* 0x0000080608057890 */ /* 0x000fce000fffe03f */
[----:B------:R-:W-:Y:S01]  /*1df0*/  UMOV UR8, UR5 ;  /* 0x0000000500087c82 */ /* 0x000fe20008000000 */
[----:B------:R-:W-:Y:S02]  /*1e00*/  WARPGROUP.DEPBAR.LE gsb0, 0x0 ;  /* 0x00008000000079c5 */ /* 0x000fe40000010000 */
[----:B------:R-:W-:-:S06]  /*1e10*/  WARPGROUP.ARRIVE ;  /* 0x00000000000079c5 */ /* 0x000fcc0000000000 */
[----:B------:R-:W-:Y:S03]  /*1e20*/  HGMMA.64x64x8.F32.TF32 R24, gdesc[UR12], R24, gsb0 ;  /* 0x04e000000c1879f0 */ /* 0x000fe60008002818 */
[----:B------:R-:W-:Y:S02]  /*1e30*/  WARPGROUP.DEPBAR.LE gsb0, 0x0 ;  /* 0x00008000000079c5 */ /* 0x000fe40000010000 */
[----:B------:R-:W-:-:S06]  /*1e40*/  WARPGROUP.ARRIVE ;  /* 0x00000000000079c5 */ /* 0x000fcc0000000000 */
[----:B------:R-:W-:Y:S01]  /*1e50*/  HGMMA.64x64x8.F32.TF32 R56, gdesc[UR8], R56, gsb0 ;  /* 0x04e00000083879f0 */ /* 0x000fe20008002838 */
[----:B------:R-:W-:Y:S01]  /*1e60*/  UMOV UR8, UR6 ;  /* 0x0000000600087c82 */ /* 0x000fe20008000000 */
[----:B------:R-:W-:Y:S01]  /*1e70*/  UMOV UR9, 0x40000040 ;  /* 0x4000004000097882 */ /* 0x000fe20000000000 */
[----:B------:R-:W-:Y:S02]  /*1e80*/  WARPGROUP.DEPBAR.LE gsb0, 0x0 ;  /* 0x00008000000079c5 */ /* 0x000fe40000010000 */
[----:B------:R-:W-:-:S06]  /*1e90*/  WARPGROUP.ARRIVE ;  /* 0x00000000000079c5 */ /* 0x000fcc0000000000 */
[----:B------:R-:W-:Y:S03]  /*1ea0*/  HGMMA.64x64x8.F32.TF32 R24, gdesc[UR8], R24, gsb0 ;  /* 0x04e00000081879f0 */ /* 0x000fe60008002818 */
[----:B------:R-:W-:Y:S02]  /*1eb0*/  WARPGROUP.DEPBAR.LE gsb0, 0x0 ;  /* 0x00008000000079c5 */ /* 0x000fe40000010000 */
[----:B------:R-:W-:Y:S05]  /*1ec0*/  @!P2 BRA `(.L_x_22) ;  /* 0x000000080058a947 */ /* 0x000fea0003800000 */
[----:B------:R-:W-:Y:S01]  /*1ed0*/  UIADD3 UR5, UR42, 0x1, URZ ;  /* 0x000000012a057890 */ /* 0x000fe2000fffe03f */
[----:B01----:R-:W-:Y:S02]  /*1ee0*/  IMAD.U32 R0, RZ, RZ, UR44 ;  /* 0x0000002cff007e24 */ /* 0x003fe4000f8e00ff */
[----:B------:R-:W-:Y:S01]  /*1ef0*/  IMAD.U32 R3, RZ, RZ, UR42 ;  /* 0x0000002aff037e24 */ /* 0x000fe2000f8e00ff */
[----:B------:R-:W-:-:S04]  /*1f00*/  UISETP.NE.AND UP0, UPT, UR5, 0x2, UPT ;  /* 0x000000020500788c */ /* 0x000fc8000bf05270 */
[----:B------:R-:W-:Y:S02]  /*1f10*/  USEL UR6, URZ, 0x1, UP0 ;  /* 0x000000013f067887 */ /* 0x000fe40008000000 */
[----:B------:R-:W-:Y:S02]  /*1f20*/  USEL UR5, UR5, URZ, UP0 ;  /* 0x0000003f05057287 */ /* 0x000fe40008000000 */
[----:B------:R-:W-:-:S06]  /*1f30*/  ULOP3.LUT UR6, UR40, UR6, URZ, 0x3c, !UPT ;  /* 0x0000000628067292 */ /* 0x000fcc000f8e3c3f */
[----:B------:R-:W-:-:S07]  /*1f40*/  IMAD.U32 R7, RZ, RZ, UR6 ;  /* 0x00000006ff077e24 */ /* 0x000fce000f8e00ff */
.L_x_29:
[----:B------:R-:W-:Y:S05]  /*1f50*/  @!P0 BRA `(.L_x_23) ;  /* 0x0000000000048947 */ /* 0x000fea0003800000 */
[----:B------:R-:W-:Y:S01]  /*1f60*/  BPT.TRAP 0x1 ;  /* 0x000000040000795c */ /* 0x000fe20000300000 */
.L_x_23:
[----:B------:R-:W0:Y:S01]  /*1f70*/  S2UR UR7, SR_CgaCtaId ;  /* 0x00000000000779c3 */ /* 0x000e220000008800 */
[----:B------:R-:W-:Y:S01]  /*1f80*/  UMOV UR6, 0x400 ;  /* 0x0000040000067882 */ /* 0x000fe20000000000 */
[----:B------:R-:W-:Y:S01]  /*1f90*/  IMAD.U32 R5, RZ, RZ, UR5 ;  /* 0x00000005ff057e24 */ /* 0x000fe2000f8e00ff */
[----:B------:R-:W-:Y:S01]  /*1fa0*/  SHF.L.U32 R4, R7, 0x1f, RZ ;  /* 0x0000001f07047819 */ /* 0x000fe200000006ff */
[----:B0-----:R-:W-:-:S06]  /*1fb0*/  ULEA UR6, UR7, UR6, 0x18 ;  /* 0x0000000607067291 */ /* 0x001fcc000f8ec03f */
[----:B------:R-:W-:-:S04]  /*1fc0*/  IMAD.U32 R6, RZ, RZ, UR6 ;  /* 0x00000006ff067e24 */ /* 0x000fc8000f8e00ff */
[----:B------:R-:W-:-:S04]  /*1fd0*/  IMAD R5, R5, 0x8, R6 ;  /* 0x0000000805057824 */ /* 0x000fc800078e0206 */
[----:B------:R0:W1:Y:S01]  /*1fe0*/  SYNCS.PHASECHK.TRANS64.TRYWAIT P1, [R5+URZ], R4 ;  /* 0x00000004050075a7 */ /* 0x000062000802017f */
[----:B------:R-:W-:Y:S05]  /*1ff0*/  @!P0 BRA `(.L_x_24) ;  /* 0x0000000000048947 */ /* 0x000fea0003800000 */
[----:B------:R-:W-:Y:S01]  /*2000*/  BPT.TRAP 0x1 ;  /* 0x000000040000795c */ /* 0x000fe20000300000 */
.L_x_24:
[----:B-1----:R-:W-:Y:S05]  /*2010*/  @P1 BRA `(.L_x_25) ;  /* 0x0000000000081947 */ /* 0x002fea0003800000 */
[----:B------:R-:W1:Y:S02]  /*2020*/  SYNCS.PHASECHK.TRANS64.TRYWAIT P1, [R5+URZ], R4 ;  /* 0x00000004050075a7 */ /* 0x000e64000802017f */
[----:B-1----:R-:W-:Y:S05]  /*2030*/  @!P1 BRA `(.L_x_26) ;  /* 0x0000006c00f49947 */ /* 0x002fea0003800000 */
.L_x_25:
[----:B------:R-:W-:Y:S01]  /*2040*/  ULEA UR8, UR5, UR4, 0xa ;  /* 0x0000000405087291 */ /* 0x000fe2000f8e503f */
[----:B------:R-:W-:Y:S01]  /*2050*/  WARPGROUP.ARRIVE ;  /* 0x00000000000079c5 */ /* 0x000fe20000000000 */
[----:B------:R-:W-:Y:S01]  /*2060*/  ULEA UR6, UR5, UR45, 0xc ;  /* 0x0000002d05067291 */ /* 0x000fe2000f8e603f */
[----:B------:R-:W-:Y:S01]  /*2070*/  UMOV UR15, 0x40000040 ;  /* 0x40000040000f7882 */ /* 0x000fe20000000000 */
[----:B------:R-:W-:Y:S02]  /*2080*/  UMOV UR13, 0x40000040 ;  /* 0x40000040000d7882 */ /* 0x000fe40000000000 */
[----:B------:R-:W-:Y:S01]  /*2090*/  UIADD3 UR7, UR6, 0x400, URZ ;  /* 0x0000040006077890 */ /* 0x000fe2000fffe03f */
[----:B------:R-:W-:Y:S02]  /*20a0*/  UMOV UR14, UR8 ;  /* 0x00000008000e7c82 */ /* 0x000fe40008000000 */
[----:B------:R-:W-:Y:S01]  /*20b0*/  UMOV UR12, UR6 ;  /* 0x00000006000c7c82 */ /* 0x000fe20008000000 */
[----:B------:R-:W-:Y:S01]  /*20c0*/  UIADD3 UR10, UR8, 0x206, URZ ;  /* 0x00000206080a7890 */ /* 0x000fe2000fffe03f */
[----:B------:R-:W-:Y:S01]  /*20d0*/  HGMMA.64x64x8.F32.TF32 R56, gdesc[UR12], R56, gsb0 ;  /* 0x04e000000c3879f0 */ /* 0x000fe20008002838 */
[----:B------:R-:W-:Y:S01]  /*20e0*/  UMOV UR13, 0x40000040 ;  /* 0x40000040000d7882 */ /* 0x000fe20000000000 */
[----:B------:R-:W-:Y:S01]  /*20f0*/  UMOV UR12, UR7 ;  /* 0x00000007000c7c82 */ /* 0x000fe20008000000 */
[----:B------:R-:W-:Y:S01]  /*2100*/  UIADD3 UR7, UR6, 0x402, URZ ;  /* 0x0000040206077890 */ /* 0x000fe2000fffe03f */
[----:B------:R-:W-:Y:S01]  /*2110*/  UMOV UR11, 0x40000040 ;  /* 0x40000040000b7882 */ /* 0x000fe20000000000 */
[----:B------:R-:W-:Y:S01]  /*2120*/  UMOV UR9, 0x40000040 ;  /* 0x4000004000097882 */ /* 0x000fe20000000000 */
[----:B------:R-:W-:-:S02]  /*2130*/  WARPGROUP.DEPBAR.LE gsb0, 0x0 ;  /* 0x00008000000079c5 */ /* 0x000fc40000010000 */
        /* <DEDUP_REMOVED lines=71> */
[----:B------:R-:W-:Y:S02]  /*25b0*/  UIADD3 UR8, UR6, 0x806, URZ ;  /* 0x0000080606087890 */ /* 0x000fe4000fffe03f */
[----:B------:R-:W-:Y:S01]  /*25c0*/  UIADD3 UR6, UR6, 0xc06, URZ ;  /* 0x00000c0606067890 */ /* 0x000fe2000fffe03f */
        /* <DEDUP_REMOVED lines=18> */
[----:B------:R-:W-:Y:S01]  /*26f0*/  BPT.TRAP 0x1 ;  /* 0x000000040000795c */ /* 0x000fe20000300000 */
.L_x_27:
[----:B------:R-:W-:-:S13]  /*2700*/  ISETP.NE.AND P1, PT, R22, RZ, PT ;  /* 0x000000ff1600720c */ /* 0x000fda0003f25270 */
[----:B01----:R-:W-:-:S04]  /*2710*/  @P1 IMAD R4, R3, 0x8, R6 ;  /* 0x0000000803041824 */ /* 0x003fc800078e0206 */
[----:B------:R-:W-:-:S05]  /*2720*/  @P1 VIADD R4, R4, 0x10 ;  /* 0x0000001004041836 */ /* 0x000fca0000000000 */
[----:B------:R-:W-:-:S04]  /*2730*/  @P1 PRMT R4, R19, 0x654, R4 ;  /* 0x0000065413041816 */ /* 0x000fc80000000004 */
[----:B------:R0:W-:Y:S01]  /*2740*/  @P1 SYNCS.ARRIVE.TRANS64.RED.A1T0 RZ, [R4+URZ], RZ ;  /* 0x000000ff04ff19a7 */ /* 0x0001e2000810043f */
[----:B------:R-:W-:-:S13]  /*2750*/  ISETP.GT.U32.AND P1, PT, R18, 0x1, PT ;  /* 0x000000011200780c */ /* 0x000fda0003f24070 */
[----:B0-----:R-:W-:Y:S05]  /*2760*/  @P1 BRA `(.L_x_28) ;  /* 0x0000000000041947 */ /* 0x001fea0003800000 */
[----:B------:R-:W-:Y:S01]  /*2770*/  BPT.TRAP 0x1 ;  /* 0x000000040000795c */ /* 0x000fe20000300000 */
.L_x_28:
[----:B------:R-:W-:Y:S01]  /*2780*/  UIADD3 UR5, UR5, 0x1, URZ ;  /* 0x0000000105057890 */ /* 0x000fe2000fffe03f */
[C---:B------:R-:W-:Y:S01]  /*2790*/  ISETP.GT.AND P2, PT, R0.reuse, 0x1, PT ;  /* 0x000000010000780c */ /* 0x040fe20003f44270 */
[----:B------:R-:W-:Y:S02]  /*27a0*/  VIADD R3, R3, 0x1 ;  /* 0x0000000103037836 */ /* 0x000fe40000000000 */
[----:B------:R-:W-:Y:S01]  /*27b0*/  UISETP.NE.AND UP0, UPT, UR5, 0x2, UPT ;  /* 0x000000020500788c */ /* 0x000fe2000bf05270 */
[----:B------:R-:W-:Y:S02]  /*27c0*/  VIADD R0, R0, 0xffffffff ;  /* 0xffffffff00007836 */ /* 0x000fe40000000000 */
[C---:B------:R-:W-:Y:S01]  /*27d0*/  ISETP.NE.AND P1, PT, R3.reuse, 0x2, PT ;  /* 0x000000020300780c */ /* 0x040fe20003f25270 */
[----:B------:R-:W-:Y:S02]  /*27e0*/  USEL UR6, URZ, 0x1, UP0 ;  /* 0x000000013f067887 */ /* 0x000fe40008000000 */
[----:B------:R-:W-:Y:S01]  /*27f0*/  USEL UR5, UR5, URZ, UP0 ;  /* 0x0000003f05057287 */ /* 0x000fe20008000000 */
[----:B------:R-:W-:-:S03]  /*2800*/  SEL R3, R3, RZ, P1 ;  /* 0x000000ff03037207 */ /* 0x000fc60000800000 */
[----:B------:R-:W-:Y:S01]  /*2810*/  LOP3.LUT R7, R7, UR6, RZ, 0x3c, !PT ;  /* 0x0000000607077c12 */ /* 0x000fe2000f8e3cff */
[----:B------:R-:W-:Y:S07]  /*2820*/  @P2 BRA `(.L_x_29) ;  /* 0xfffffff400c82947 */ /* 0x000fee000383ffff */
.L_x_22:
[----:B01----:R-:W0:Y:S02]  /*2830*/  LDC R0, c[0x0][0x28c] ;  /* 0x0000a300ff007b82 */ /* 0x003e240000000800 */
[----:B0-----:R-:W-:-:S13]  /*2840*/  ISETP.GE.AND P1, PT, R0, 0x1, PT ;  /* 0x000000010000780c */ /* 0x001fda0003f26270 */
[----:B------:R-:W-:Y:S05]  /*2850*/  @!P1 BRA `(.L_x_30) ;  /* 0x0000000000389947 */ /* 0x000fea0003800000 */
[----:B------:R-:W-:Y:S05]  /*2860*/  @!P0 BRA `(.L_x_31) ;  /* 0x0000000000048947 */ /* 0x000fea0003800000 */
[----:B------:R-:W-:Y:S01]  /*2870*/  BPT.TRAP 0x1 ;  /* 0x000000040000795c */ /* 0x000fe20000300000 */
.L_x_31:
[----:B------:R-:W-:-:S13]  /*2880*/  ISETP.NE.AND P0, PT, R22, RZ, PT ;  /* 0x000000ff1600720c */ /* 0x000fda0003f05270 */
[----:B------:R-:W-:-:S05]  /*2890*/  VOTEU.ANY UP0, P0 ;  /* 0x00000000003f7886 */ /* 0x000fca0000000100 */
[----:B------:R-:W-:-:S06]  /*28a0*/  @UP0 UIADD3 UR4, UR44, UR42, URZ ;  /* 0x0000002a2c040290 */ /* 0x000fcc000fffe03f */
[----:B------:R-:W-:-:S04]  /*28b0*/  IMAD.U32 R0, RZ, RZ, UR4 ;  /* 0x00000004ff007e24 */ /* 0x000fc8000f8e00ff */
[----:B------:R-:W-:-:S05]  /*28c0*/  @P0 IMAD.SHL.U32 R0, R0, 0x8, RZ ;  /* 0x0000000800000824 */ /* 0x000fca00078e00ff */
[----:B------:R-:W-:-:S04]  /*28d0*/  @P0 LOP3.LUT R0, R0, 0x8, RZ, 0xc0, !PT ;  /* 0x0000000800000812 */ /* 0x000fc800078ec0ff */
[----:B------:R-:W-:-:S04]  /*28e0*/  @P0 IADD3 R0, R6, 0x10, R0 ;  /* 0x0000001006000810 */ /* 0x000fc80007ffe000 */
[----:B------:R-:W-:-:S04]  /*28f0*/  @P0 PRMT R0, R19, 0x654, R0 ;  /* 0x0000065413000816 */ /* 0x000fc80000000000 */
[----:B------:R0:W-:Y:S01]  /*2900*/  @P0 SYNCS.ARRIVE.TRANS64.RED.A1T0 RZ, [R0+URZ], RZ ;  /* 0x000000ff00ff09a7 */ /* 0x0001e2000810043f */
[----:B------:R-:W-:-:S13]  /*2910*/  ISETP.GT.U32.AND P0, PT, R18, 0x1, PT ;  /* 0x000000011200780c */ /* 0x000fda0003f04070 */
[----:B0-----:R-:W-:Y:S05]  /*2920*/  @P0 BRA `(.L_x_30) ;  /* 0x0000000000040947 */ /* 0x001fea0003800000 */
[----:B------:R-:W-:Y:S01]  /*2930*/  BPT.TRAP 0x1 ;  /* 0x000000040000795c */ /* 0x000fe20000300000 */
.L_x_30:
[----:B------:R-:W-:Y:S01]  /*2940*/  IMAD.SHL.U32 R103, R103, 0x40, RZ ;  /* 0x0000004067677824 */ /* 0x000fe200078e00ff */
[----:B------:R-:W-:Y:S01]  /*2950*/  ULDC UR6, c[0x0][0x288] ;  /* 0x0000a20000067ab9 */ /* 0x000fe20000000800 */
[----:B------:R-:W-:Y:S01]  /*2960*/  SHF.R.S32.HI R21, RZ, 0x1f, R23 ;  /* 0x0000001fff157819 */ /* 0x000fe20000011417 */
[----:B------:R-:W-:Y:S01]  /*2970*/  IMAD.SHL.U32 R3, R113, 0x100, RZ ;  /* 0x0000010071037824 */ /* 0x000fe200078e00ff */
[----:B------:R-:W-:Y:S01]  /*2980*/  ULDC.64 UR4, c[0x0][0x5d0] ;  /* 0x0001740000047ab9 */ /* 0x000fe20000000a00 */
[----:B------:R-:W-:Y:S01]  /*2990*/  LOP3.LUT R10, R103, 0x6, R98, 0xf8, !PT ;  /* 0x00000006670a7812 */ /* 0x000fe200078ef862 */
[----:B------:R-:W-:Y:S01]  /*29a0*/  IMAD.WIDE R112, R113, 0x100, R88 ;  /* 0x0000010071707825 */ /* 0x000fe200078e0258 */
[----:B------:R-:W-:Y:S01]  /*29b0*/  ISETP.GE.AND P0, PT, R103, UR6, PT ;  /* 0x0000000667007c0c */ /* 0x000fe2000bf06270 */
[----:B------:R-:W-:Y:S01]  /*29c0*/  ULDC UR6, c[0x0][0x284] ;  /* 0x0000a10000067ab9 */ /* 0x000fe20000000800 */
[----:B------:R-:W-:Y:S01]  /*29d0*/  SHF.R.S32.HI R11, RZ, 0x1f, R10 ;  /* 0x0000001fff0b7819 */ /* 0x000fe2000001140a */
[----:B------:R-:W-:Y:S01]  /*29e0*/  IMAD R0, R21, UR4, RZ ;  /* 0x0000000415007c24 */ /* 0x000fe2000f8e02ff */
[----:B------:R-:W-:-:S03]  /*29f0*/  ISETP.GE.OR P0, PT, R3, UR6, P0 ;  /* 0x0000000603007c0c */ /* 0x000fc60008706670 */
[C---:B------:R-:W-:Y:S02]  /*2a00*/  IMAD R7, R23.reuse, UR5, R0 ;  /* 0x0000000517077c24 */ /* 0x040fe4000f8e0200 */
[----:B------:R-:W-:Y:S01]  /*2a10*/  IMAD.WIDE.U32 R4, R23, UR4, R10 ;  /* 0x0000000417047c25 */ /* 0x000fe2000f8e000a */
[----:B------:R-:W-:-:S03]  /*2a20*/  ULDC.64 UR4, c[0x0][0x5c8] ;  /* 0x0001720000047ab9 */ /* 0x000fc60000000a00 */
[----:B------:R-:W-:Y:S02]  /*2a30*/  IMAD R9, R113, UR4, RZ ;  /* 0x0000000471097c24 */ /* 0x000fe4000f8e02ff */
[----:B------:R-:W-:Y:S02]  /*2a40*/  IMAD.IADD R5, R5, 0x1, R7 ;  /* 0x0000000105057824 */ /* 0x000fe400078e0207 */
[C---:B------:R-:W-:Y:S02]  /*2a50*/  IMAD R9, R112.reuse, UR5, R9 ;  /* 0x0000000570097c24 */ /* 0x040fe4000f8e0209 */
[----:B------:R-:W-:-:S04]  /*2a60*/  IMAD.WIDE.U32 R114, R112, UR4, R4 ;  /* 0x0000000470727c25 */ /* 0x000fc8000f8e0004 */
[----:B------:R-:W-:Y:S01]  /*2a70*/  IMAD.MOV.U32 R0, RZ, RZ, -0x1 ;  /* 0xffffffffff007424 */ /* 0x000fe200078e00ff */
[----:B------:R-:W-:Y:S06]  /*2a80*/  @P0 BRA `(.L_x_32) ;  /* 0x0000004800240947 */ /* 0x000fec0003800000 */
[----:B-----5:R-:W-:Y:S01]  /*2a90*/  FSETP.NEU.AND P1, PT, R91, RZ, PT ;  /* 0x000000ff5b00720b */ /* 0x020fe20003f2d000 */
[----:B------:R-:W-:Y:S01]  /*2aa0*/  IMAD.IADD R4, R97, 0x1, -R103 ;  /* 0x0000000161047824 */ /* 0x000fe200078e0a67 */
[----:B------:R-:W-:Y:S01]  /*2ab0*/  BSSY B0, `(.L_x_32) ;  /* 0x0000486000007945 */ /* 0x000fe20003800000 */
[----:B------:R-:W-:Y:S02]  /*2ac0*/  IMAD.IADD R3, R102, 0x1, -R3 ;  /* 0x0000000166037824 */ /* 0x000fe400078e0a03 */
[----:B------:R-:W-:Y:S01]  /*2ad0*/  IMAD.IADD R117, R115, 0x1, R9 ;  /* 0x0000000173757824 */ /* 0x000fe200078e0209 */
[----:B------:R-:W-:-:S04]  /*2ae0*/  ISETP.GT.AND P6, PT, R4, RZ, PT ;  /* 0x000000ff0400720c */ /* 0x000fc80003fc4270 */
[----:B------:R-:W-:-:S03]  /*2af0*/  ISETP.GT.AND P0, PT, R3, RZ, P6 ;  /* 0x000000ff0300720c */ /* 0x000fc60003704270 */
[----:B------:R-:W-:Y:S10]  /*2b00*/  @!P1 BRA `(.L_x_33) ;  /* 0x00000030008c9947 */ /* 0x000ff40003800000 */
[----:B------:R-:W0:Y:S01]  /*2b10*/  LDC.64 R14, c[0x0][0x5b8] ;  /* 0x00016e00ff0e7b82 */ /* 0x000e220000000a00 */
[----:B------:R-:W-:-:S07]  /*2b20*/  ULDC.64 UR4, c[0x0][0x5c0] ;  /* 0x0001700000047ab9 */ /* 0x000fce0000000a00 */
[----:B------:R-:W1:Y:S08]  /*2b30*/  LDC.64 R108, c[0x0][0x5b0] ;  /* 0x00016c00ff6c7b82 */ /* 0x000e700000000a00 */
[----:B------:R-:W2:Y:S01]  /*2b40*/  LDC.64 R12, c[0x0][0x5a8] ;  /* 0x00016a00ff0c7b82 */ /* 0x000ea20000000a00 */
[-C--:B0-----:R-:W-:Y:S02]  /*2b50*/  IMAD R6, R21, R14.reuse, RZ ;  /* 0x0000000e15067224 */ /* 0x081fe400078e02ff */
[----:B------:R-:W-:-:S04]  /*2b60*/  IMAD.WIDE.U32 R106, R23, R14, R10 ;  /* 0x0000000e176a7225 */ /* 0x000fc800078e000a */
[----:B------:R-:W-:Y:S02]  /*2b70*/  IMAD R125, R23, R15, R6 ;  /* 0x0000000f177d7224 */ /* 0x000fe400078e0206 */
[-C--:B-1----:R-:W-:Y:S02]  /*2b80*/  IMAD R5, R113, R108.reuse, RZ ;  /* 0x0000006c71057224 */ /* 0x082fe400078e02ff */
[----:B------:R-:W-:Y:S02]  /*2b90*/  IMAD.IADD R105, R107, 0x1, R125 ;  /* 0x000000016b697824 */ /* 0x000fe400078e027d */
[----:B------:R-:W-:Y:S02]  /*2ba0*/  IMAD.MOV.U32 R104, RZ, RZ, R106 ;  /* 0x000000ffff687224 */ /* 0x000fe400078e006a */
[C---:B------:R-:W-:Y:S02]  /*2bb0*/  IMAD R103, R112.reuse, R109, R5 ;  /* 0x0000006d70677224 */ /* 0x040fe400078e0205 */
[----:B------:R-:W-:-:S04]  /*2bc0*/  IMAD.WIDE.U32 R6, R112, R108, R104 ;  /* 0x0000006c70067225 */ /* 0x000fc800078e0068 */
[----:B------:R-:W-:Y:S01]  /*2bd0*/  IMAD.IADD R5, R7, 0x1, R103 ;  /* 0x0000000107057824 */ /* 0x000fe200078e0267 */
[----:B--2---:R-:W-:-:S04]  /*2be0*/  LEA R8, P1, R6, R12, 0x2 ;  /* 0x0000000c06087211 */ /* 0x004fc800078210ff */
[----:B------:R-:W-:-:S05]  /*2bf0*/  LEA.HI.X R9, R6, R13, R5, 0x2, P1 ;  /* 0x0000000d06097211 */ /* 0x000fca00008f1405 */
[----:B------:R-:W2:Y:S01]  /*2c00*/  @P0 LDG.E.LTC128B R5, desc[UR36][R8.64] ;  /* 0x0000002408050981 */ /* 0x000ea2000c1e1920 */
[----:B------:R-:W-:Y:S01]  /*2c10*/  LEA R20, P1, R114, UR4, 0x2 ;  /* 0x0000000472147c11 */ /* 0x000fe2000f8210ff */
[-C--:B------:R-:W-:Y:S01]  /*2c20*/  IMAD.WIDE.U32 R6, R112, R108.reuse, R10 ;  /* 0x0000006c70067225 */ /* 0x080fe200078e000a */
[----:B------:R-:W-:Y:S01]  /*2c30*/  ISETP.GT.AND P4, PT, R4, 0x1, PT ;  /* 0x000000010400780c */ /* 0x000fe20003f84270 */
[----:B------:R-:W-:Y:S01]  /*2c40*/  BSSY B1, `(.L_x_34) ;  /* 0x0000013000017945 */ /* 0x000fe20003800000 */
[----:B------:R-:W-:Y:S01]  /*2c50*/  LEA.HI.X R21, R114, UR5, R117, 0x2, P1 ;  /* 0x0000000572157c11 */ /* 0x000fe200088f1475 */
[----:B------:R-:W-:Y:S01]  /*2c60*/  IMAD.IADD R7, R103, 0x1, R7 ;  /* 0x0000000167077824 */ /* 0x000fe200078e0207 */
[----:B------:R-:W-:Y:S01]  /*2c70*/  ISETP.GT.AND P1, PT, R3, RZ, P4 ;  /* 0x000000ff0300720c */ /* 0x000fe20002724270 */
[C---:B------:R-:W-:Y:S01]  /*2c80*/  IMAD.SHL.U32 R114, R108.reuse, 0x8, RZ ;  /* 0x000000086c727824 */ /* 0x040fe200078e00ff */
[----:B------:R-:W-:Y:S02]  /*2c90*/  SHF.L.U64.HI R115, R108, 0x3, R109 ;  /* 0x000000036c737819 */ /* 0x000fe4000001026d */
[----:B------:R-:W-:Y:S01]  /*2ca0*/  P2R R119, PR, RZ, 0x10 ;  /* 0x00000010ff777803 */ /* 0x000fe20000000000 */
[----:B------:R-:W-:Y:S01]  /*2cb0*/  IMAD.WIDE.U32 R116, R112, R108, R114 ;  /* 0x0000006c70747225 */ /* 0x000fe200078e0072 */
[----:B--2---:R-:W-:-:S05]  /*2cc0*/  LOP3.LUT R110, R5, 0xffffe000, RZ, 0xc0, !PT ;  /* 0xffffe000056e7812 */ /* 0x004fca00078ec0ff */
[----:B------:R-:W-:Y:S01]  /*2cd0*/  FMUL R15, R110, R91 ;  /* 0x0000005b6e0f7220 */ /* 0x000fe20000400000 */
[----:B------:R-:W-:-:S04]  /*2ce0*/  IMAD.WIDE.U32 R110, R23, R14, R6 ;  /* 0x0000000e176e7225 */ /* 0x000fc800078e0006 */
[----:B------:R-:W-:Y:S01]  /*2cf0*/  FFMA R15, R56, R90, R15 ;  /* 0x0000005a380f7223 */ /* 0x000fe2000000000f */
[----:B------:R-:W-:Y:S01]  /*2d00*/  IMAD.IADD R7, R125, 0x1, R111 ;  /* 0x000000017d077824 */ /* 0x000fe200078e026f */
[----:B------:R-:W-:-:S03]  /*2d10*/  LEA R6, P2, R110, R12, 0x2 ;  /* 0x0000000c6e067211 */ /* 0x000fc600078410ff */
[----:B------:R-:W-:Y:S02]  /*2d20*/  F2FP.TF32.F32.PACK_B R15, R15 ;  /* 0x0000000fff0f723e */ /* 0x000fe400024050ff */
[----:B------:R-:W-:-:S03]  /*2d30*/  LEA.HI.X R7, R110, R13, R7, 0x2, P2 ;  /* 0x0000000d6e077211 */ /* 0x000fc600010f1407 */
[----:B------:R0:W-:Y:S01]  /*2d40*/  @P0 STG.E desc[UR36][R20.64], R15 ;  /* 0x0000000f14000986 */ /* 0x0001e2000c101924 */
[----:B------:R-:W-:Y:S05]  /*2d50*/  @!P1 BRA `(.L_x_35) ;  /* 0x0000000000049947 */ /* 0x000fea0003800000 */
[----:B------:R1:W5:Y:S02]  /*2d60*/  LDG.E.LTC128B R5, desc[UR36][R6.64+0x4] ;  /* 0x0000042406057981 */ /* 0x000364000c1e1920 */
.L_x_35:
[----:B------:R-:W-:Y:S05]  /*2d70*/  BSYNC B1 ;  /* 0x0000000000017941 */ /* 0x000fea0003800000 */
.L_x_34:
[----:B-----5:R-:W-:Y:S01]  /*2d80*/  LOP3.LUT R8, R5, 0xffffe000, RZ, 0xc0, !PT ;  /* 0xffffe00005087812 */ /* 0x020fe200078ec0ff */
[----:B0-----:R-:W-:Y:S01]  /*2d90*/  IMAD.IADD R15, R103, 0x1, R117 ;  /* 0x00000001670f7824 */ /* 0x001fe200078e0275 */
[----:B------:R-:W-:Y:S01]  /*2da0*/  IADD3 R9, P2, R106, R116, RZ ;  /* 0x000000746a097210 */ /* 0x000fe20007f5e0ff */
[----:B------:R-:W-:Y:S01]  /*2db0*/  IMAD.MOV.U32 R103, RZ, RZ, R5 ;  /* 0x000000ffff677224 */ /* 0x000fe200078e0005 */
[----:B------:R-:W-:Y:S01]  /*2dc0*/  ISETP.GT.AND P0, PT, R3, 0x8, P6 ;  /* 0x000000080300780c */ /* 0x000fe20003704270 */
[----:B------:R-:W-:Y:S02]  /*2dd0*/  FMUL R8, R8, R91 ;  /* 0x0000005b08087220 */ /* 0x000fe40000400000 */
[----:B------:R-:W-:Y:S02]  /*2de0*/  IMAD.X R56, R15, 0x1, R105, P2 ;  /* 0x000000010f387824 */ /* 0x000fe400010e0669 */
[----:B------:R-:W-:Y:S01]  /*2df0*/  FFMA R57, R57, R90, R8 ;  /* 0x0000005a39397223 */ /* 0x000fe20000000008 */
[----:B------:R-:W-:-:S04]  /*2e00*/  LEA R8, P2, R9, R12, 0x2 ;  /* 0x0000000c09087211 */ /* 0x000fc800078410ff */
[----:B------:R-:W-:Y:S02]  /*2e10*/  F2FP.TF32.F32.PACK_B R57, R57 ;  /* 0x00000039ff39723e */ /* 0x000fe400024050ff */
[----:B------:R-:W-:-:S03]  /*2e20*/  LEA.HI.X R9, R9, R13, R56, 0x2, P2 ;  /* 0x0000000d09097211 */ /* 0x000fc600010f1438 */
[----:B------:R0:W-:Y:S04]  /*2e30*/  @P1 STG.E desc[UR36][R20.64+0x4], R57 ;  /* 0x0000043914001986 */ /* 0x0001e8000c101924 */
[----:B------:R-:W2:Y:S01]  /*2e40*/  @P0 LDG.E.LTC128B R103, desc[UR36][R8.64] ;  /* 0x0000002408670981 */ /* 0x000ea2000c1e1920 */
[----:B------:R-:W-:Y:S01]  /*2e50*/  IADD3 R116, P1, R10, R116, RZ ;  /* 0x000000740a747210 */ /* 0x000fe20007f3e0ff */
[C---:B------:R-:W-:Y:S01]  /*2e60*/  IMAD.SHL.U32 R121, R92.reuse, 0x4, RZ ;  /* 0x000000045c797824 */ /* 0x040fe200078e00ff */
[----:B------:R-:W-:Y:S01]  /*2e70*/  SHF.L.U64.HI R123, R92, 0x2, R95 ;  /* 0x000000025c7b7819 */ /* 0x000fe2000001025f */
[----:B------:R-:W-:Y:S02]  /*2e80*/  BSSY B1, `(.L_x_36) ;  /* 0x0000010000017945 */ /* 0x000fe40003800000 */
[----:B------:R-:W-:Y:S01]  /*2e90*/  IMAD.X R117, R11, 0x1, R15, P1 ;  /* 0x000000010b757824 */ /* 0x000fe200008e060f */
[----:B------:R-:W-:-:S02]  /*2ea0*/  IADD3 R110, P2, R121, R20, RZ ;  /* 0x00000014796e7210 */ /* 0x000fc40007f5e0ff */
[----:B------:R-:W-:Y:S01]  /*2eb0*/  ISETP.GT.AND P1, PT, R3, 0x8, P4 ;  /* 0x000000080300780c */ /* 0x000fe20002724270 */
[----:B------:R-:W-:-:S04]  /*2ec0*/  IMAD.WIDE.U32 R116, R23, R14, R116 ;  /* 0x0000000e17747225 */ /* 0x000fc800078e0074 */
[----:B------:R-:W-:Y:S01]  /*2ed0*/  IMAD.X R111, R123, 0x1, R21, P2 ;  /* 0x000000017b6f7824 */ /* 0x000fe200010e0615 */
[----:B--2---:R-:W-:-:S05]  /*2ee0*/  LOP3.LUT R56, R103, 0xffffe000, RZ, 0xc0, !PT ;  /* 0xffffe00067387812 */ /* 0x004fca00078ec0ff */
[----:B------:R-:W-:Y:S01]  /*2ef0*/  FMUL R5, R56, R91 ;  /* 0x0000005b38057220 */ /* 0x000fe20000400000 */
[----:B------:R-:W-:-:S03]  /*2f00*/  LEA R56, P3, R116, R12, 0x2 ;  /* 0x0000000c74387211 */ /* 0x000fc600078610ff */
[----:B------:R-:W-:Y:S01]  /*2f10*/  FFMA R15, R58, R90, R5 ;  /* 0x0000005a3a0f7223 */ /* 0x000fe20000000005 */
[----:B------:R-:W-:-:S04]  /*2f20*/  IMAD.IADD R5, R125, 0x1, R117 ;  /* 0x000000017d057824 */ /* 0x000fc800078e0275 */
[----:B------:R-:W-:Y:S02]  /*2f30*/  F2FP.TF32.F32.PACK_B R15, R15 ;  /* 0x0000000fff0f723e */ /* 0x000fe400024050ff */
[----:B0-----:R-:W-:-:S03]  /*2f40*/  LEA.HI.X R57, R116, R13, R5, 0x2, P3 ;  /* 0x0000000d74397211 */ /* 0x001fc600018f1405 */
[----:B------:R0:W-:Y:S01]  /*2f50*/  @P0 STG.E desc[UR36][R110.64], R15 ;  /* 0x0000000f6e000986 */ /* 0x0001e2000c101924 */
[----:B------:R-:W-:Y:S05]  /*2f60*/  @!P1 BRA `(.L_x_37) ;  /* 0x0000000000049947 */ /* 0x000fea0003800000 */
[----:B------:R2:W5:Y:S02]  /*2f70*/  LDG.E.LTC128B R103, desc[UR36][R56.64+0x4] ;  /* 0x0000042438677981 */ /* 0x000564000c1e1920 */
.L_x_37:
[----:B------:R-:W-:Y:S05]  /*2f80*/  BSYNC B1 ;  /* 0x0000000000017941 */ /* 0x000fea0003800000 */
.L_x_36:
[----:B-----5:R-:W-:Y:S01]  /*2f90*/  LOP3.LUT R8, R103, 0xffffe000, RZ, 0xc0, !PT ;  /* 0xffffe00067087812 */ /* 0x020fe200078ec0ff */
[----:B------:R-:W-:Y:S01]  /*2fa0*/  BSSY B1, `(.L_x_38) ;  /* 0x000000b000017945 */ /* 0x000fe20003800000 */
[----:B------:R-:W-:Y:S01]  /*2fb0*/  ISETP.GT.AND P4, PT, R4, 0x8, PT ;  /* 0x000000080400780c */ /* 0x000fe20003f84270 */
[----:B0-----:R-:W-:Y:S02]  /*2fc0*/  IMAD.SHL.U32 R15, R93, 0x4, RZ ;  /* 0x000000045d0f7824 */ /* 0x001fe400078e00ff */
[----:B------:R-:W-:Y:S01]  /*2fd0*/  FMUL R8, R8, R91 ;  /* 0x0000005b08087220 */ /* 0x000fe20000400000 */
[----:B------:R-:W-:Y:S02]  /*2fe0*/  ISETP.GT.AND P0, PT, R3, RZ, P4 ;  /* 0x000000ff0300720c */ /* 0x000fe40002704270 */
[----:B------:R-:W-:Y:S01]  /*2ff0*/  P2R R116, PR, RZ, 0x10 ;  /* 0x00000010ff747803 */ /* 0x000fe20000000000 */
[----:B------:R-:W-:-:S05]  /*3000*/  FFMA R59, R59, R90, R8 ;  /* 0x0000005a3b3b7223 */ /* 0x000fca0000000008 */
[----:B------:R-:W-:-:S05]  /*3010*/  F2FP.TF32.F32.PACK_B R59, R59 ;  /* 0x0000003bff3b723e */ /* 0x000fca00024050ff */
[----:B------:R0:W-:Y:S01]  /*3020*/  @P1 STG.E desc[UR36][R110.64+0x4], R59 ;  /* 0x0000043b6e001986 */ /* 0x0001e2000c101924 */
[----:B------:R-:W-:Y:S05]  /*3030*/  @!P0 BRA `(.L_x_39) ;  /* 0x0000000000048947 */ /* 0x000fea0003800000 */
[----:B------:R3:W5:Y:S02]  /*3040*/  LDG.E.LTC128B R103, desc[UR36][R6.64+0x20] ;  /* 0x0000202406677981 */ /* 0x000764000c1e1920 */
.L_x_39:
[----:B------:R-:W-:Y:S05]  /*3050*/  BSYNC B1 ;  /* 0x0000000000017941 */ /* 0x000fea0003800000 */
.L_x_38:
[----:B-----5:R-:W-:Y:S01]  /*3060*/  LOP3.LUT R58, R103, 0xffffe000, RZ, 0xc0, !PT ;  /* 0xffffe000673a7812 */ /* 0x020fe200078ec0ff */
[----:B------:R-:W-:Y:S01]  /*3070*/  BSSY B1, `(.L_x_40) ;  /* 0x000000d000017945 */ /* 0x000fe20003800000 */
[----:B------:R-:W-:Y:S02]  /*3080*/  SHF.L.U64.HI R5, R93, 0x2, R94 ;  /* 0x000000025d057819 */ /* 0x000fe4000001025e */
[----:B------:R-:W-:Y:S01]  /*3090*/  IADD3 R8, P1, P2, R15, R20, R121 ;  /* 0x000000140f087210 */ /* 0x000fe20007a3e079 */
[----:B0-----:R-:W-:Y:S01]  /*30a0*/  FMUL R59, R58, R91 ;  /* 0x0000005b3a3b7220 */ /* 0x001fe20000400000 */
[----:B------:R-:W-:Y:S02]  /*30b0*/  ISETP.GT.AND P3, PT, R4, 0x9, PT ;  /* 0x000000090400780c */ /* 0x000fe40003f64270 */
[----:B------:R-:W-:Y:S01]  /*30c0*/  IADD3.X R9, R5, R21, R123, P1, P2 ;  /* 0x0000001505097210 */ /* 0x000fe20000fe447b */
[----:B------:R-:W-:Y:S01]  /*30d0*/  FFMA R59, R60, R90, R59 ;  /* 0x0000005a3c3b7223 */ /* 0x000fe2000000003b */
[----:B------:R-:W-:-:S02]  /*30e0*/  ISETP.GT.AND P1, PT, R3, RZ, P3 ;  /* 0x000000ff0300720c */ /* 0x000fc40001f24270 */
[----:B------:R-:W-:Y:S02]  /*30f0*/  P2R R117, PR, RZ, 0x8 ;  /* 0x00000008ff757803 */ /* 0x000fe40000000000 */
[----:B------:R-:W-:-:S05]  /*3100*/  F2FP.TF32.F32.PACK_B R59, R59 ;  /* 0x0000003bff3b723e */ /* 0x000fca00024050ff */
[----:B------:R0:W-:Y:S04]  /*3110*/  @P0 STG.E desc[UR36][R20.64+0x20], R59 ;  /* 0x0000203b14000986 */ /* 0x0001e8000c101924 */
[----:B------:R-:W-:Y:S05]  /*3120*/  @!P1 BRA `(.L_x_41) ;  /* 0x0000000000049947 */ /* 0x000fea0003800000 */
[----:B------:R4:W5:Y:S02]  /*3130*/  LDG.E.LTC128B R103, desc[UR36][R6.64+0x24] ;  /* 0x0000242406677981 */ /* 0x000964000c1e1920 */
.L_x_41:
[----:B------:R-:W-:Y:S05]  /*3140*/  BSYNC B1 ;  /* 0x0000000000017941 */ /* 0x000fea0003800000 */
.L_x_40:
[----:B-----5:R-:W-:Y:S01]  /*3150*/  LOP3.LUT R58, R103, 0xffffe000, RZ, 0xc0, !PT ;  /* 0xffffe000673a7812 */ /* 0x020fe200078ec0ff */
[----:B------:R-:W-:Y:S01]  /*3160*/  BSSY B1, `(.L_x_42) ;  /* 0x0000008000017945 */ /* 0x000fe20003800000 */
[----:B------:R-:W-:-:S03]  /*3170*/  ISETP.GT.AND P0, PT, R3, 0x8, P4 ;  /* 0x000000080300780c */ /* 0x000fc60002704270 */
[----:B------:R-:W-:-:S04]  /*3180*/  FMUL R58, R58, R91 ;  /* 0x0000005b3a3a7220 */ /* 0x000fc80000400000 */
[----:B------:R-:W-:-:S05]  /*3190*/  FFMA R61, R61, R90, R58 ;  /* 0x0000005a3d3d7223 */ /* 0x000fca000000003a */
[----:B------:R-:W-:-:S05]  /*31a0*/  F2FP.TF32.F32.PACK_B R61, R61 ;  /* 0x0000003dff3d723e */ /* 0x000fca00024050ff */
[----:B------:R0:W-:Y:S01]  /*31b0*/  @P1 STG.E desc[UR36][R20.64+0x24], R61 ;  /* 0x0000243d14001986 */ /* 0x0001e2000c101924 */
[----:B------:R-:W-:Y:S05]  /*31c0*/  @!P0 BRA `(.L_x_43) ;  /* 0x0000000000048947 */ /* 0x000fea0003800000 */
[----:B------:R0:W5:Y:S02]  /*31d0*/  LDG.E.LTC128B R103, desc[UR36][R56.64+0x20] ;  /* 0x0000202438677981 */ /* 0x000164000c1e1920 */
.L_x_43:
[----:B------:R-:W-:Y:S05]  /*31e0*/  BSYNC B1 ;  /* 0x0000000000017941 */ /* 0x000fea0003800000 */
.L_x_42:
[----:B-----5:R-:W-:Y:S01]  /*31f0*/  LOP3.LUT R58, R103, 0xffffe000, RZ, 0xc0, !PT ;  /* 0xffffe000673a7812 */ /* 0x020fe200078ec0ff */
[----:B------:R-:W-:Y:S01]  /*3200*/  BSSY B1, `(.L_x_44) ;  /* 0x0000008000017945 */ /* 0x000fe20003800000 */
[----:B------:R-:W-:-:S03]  /*3210*/  ISETP.GT.AND P1, PT, R3, 0x8, P3 ;  /* 0x000000080300780c */ /* 0x000fc60001f24270 */
[----:B0-----:R-:W-:-:S04]  /*3220*/  FMUL R59, R58, R91 ;  /* 0x0000005b3a3b7220 */ /* 0x001fc80000400000 */
[----:B------:R-:W-:-:S05]  /*3230*/  FFMA R59, R62, R90, R59 ;  /* 0x0000005a3e3b7223 */ /* 0x000fca000000003b */
[----:B------:R-:W-:-:S05]  /*3240*/  F2FP.TF32.F32.PACK_B R59, R59 ;  /* 0x0000003bff3b723e */ /* 0x000fca00024050ff */
[----:B------:R0:W-:Y:S01]  /*3250*/  @P0 STG.E desc[UR36][R110.64+0x20], R59 ;  /* 0x0000203b6e000986 */ /* 0x0001e2000c101924 */
[----:B------:R-:W-:Y:S05]  /*3260*/  @!P1 BRA `(.L_x_45) ;  /* 0x0000000000049947 */ /* 0x000fea0003800000 */
[----:B------:R0:W5:Y:S02]  /*3270*/  LDG.E.LTC128B R103, desc[UR36][R56.64+0x24] ;  /* 0x0000242438677981 */ /* 0x000164000c1e1920 */
.L_x_45:
[----:B------:R-:W-:Y:S05]  /*3280*/  BSYNC B1 ;  /* 0x0000000000017941 */ /* 0x000fea0003800000 */
.L_x_44:
[----:B-----5:R-:W-:Y:S01]  /*3290*/  LOP3.LUT R58, R103, 0xffffe000, RZ, 0xc0, !PT ;  /* 0xffffe000673a7812 */ /* 0x020fe200078ec0ff */
[----:B------:R-:W-:Y:S01]  /*32a0*/  BSSY B1, `(.L_x_46) ;  /* 0x000000c000017945 */ /* 0x000fe20003800000 */
[----:B------:R-:W-:Y:S02]  /*32b0*/  IADD3 R121, P0, R112, 0x80, RZ ;  /* 0x0000008070797810 */ /* 0x000fe40007f1e0ff */
[----:B------:R-:W-:Y:S01]  /*32c0*/  ISETP.GT.AND P2, PT, R4, 0x10, PT ;  /* 0x000000100400780c */ /* 0x000fe20003f44270 */
[----:B------:R-:W-:Y:S02]  /*32d0*/  FMUL R58, R58, R91 ;  /* 0x0000005b3a3a7220 */ /* 0x000fe40000400000 */
[----:B------:R-:W-:Y:S01]  /*32e0*/  IMAD.X R113, RZ, RZ, R113, P0 ;  /* 0x000000ffff717224 */ /* 0x000fe200000e0671 */
[----:B------:R-:W-:Y:S01]  /*32f0*/  ISETP.GT.AND P0, PT, R3, RZ, P2 ;  /* 0x000000ff0300720c */ /* 0x000fe20001704270 */
[----:B------:R-:W-:Y:S01]  /*3300*/  FFMA R63, R63, R90, R58 ;  /* 0x0000005a3f3f7223 */ /* 0x000fe2000000003a */
[----:B------:R-:W-:-:S04]  /*3310*/  P2R R112, PR, RZ, 0x4 ;  /* 0x00000004ff707803 */ /* 0x000fc80000000000 */
[----:B------:R-:W-:-:S05]  /*3320*/  F2FP.TF32.F32.PACK_B R63, R63 ;  /* 0x0000003fff3f723e */ /* 0x000fca00024050ff */
[----:B------:R0:W-:Y:S02]  /*3330*/  @P1 STG.E desc[UR36][R110.64+0x24], R63 ;  /* 0x0000243f6e001986 */ /* 0x0001e4000c101924 */
[----:B------:R-:W-:Y:S05]  /*3340*/  @!P0 BRA `(.L_x_47) ;  /* 0x0000000000048947 */ /* 0x000fea0003800000 */
[----:B------:R0:W5:Y:S02]  /*3350*/  LDG.E.LTC128B R103, desc[UR36][R6.64+0x40] ;  /* 0x0000402406677981 */ /* 0x000164000c1e1920 */
.L_x_47:
[----:B------:R-:W-:Y:S05]  /*3360*/  BSYNC B1 ;  /* 0x0000000000017941 */ /* 0x000fea0003800000 */
.L_x_46:
[----:B-----5:R-:W-:Y:S01]  /*3370*/  LOP3.LUT R58, R103, 0xffffe000, RZ, 0xc0, !PT ;  /* 0xffffe000673a7812 */ /* 0x020fe200078ec0ff */
[-C--:B------:R-:W-:Y:S01]  /*3380*/  IMAD R60, R113, R108.reuse, RZ ;  /* 0x0000006c713c7224 */ /* 0x080fe200078e02ff */
[----:B------:R-:W-:Y:S01]  /*3390*/  ISETP.GT.AND P1, PT, R4, 0x11, PT ;  /* 0x000000110400780c */ /* 0x000fe20003f24270 */
[----:B------:R-:W-:Y:S02]  /*33a0*/  BSSY B1, `(.L_x_48) ;  /* 0x0000020000017945 */ /* 0x000fe40003800000 */
[----:B0-----:R-:W-:Y:S01]  /*33b0*/  FMUL R59, R58, R91 ;  /* 0x0000005b3a3b7220 */ /* 0x001fe20000400000 */
[C---:B------:R-:W-:Y:S02]  /*33c0*/  IMAD R107, R121.reuse, R109, R60 ;  /* 0x0000006d796b7224 */ /* 0x040fe400078e023c */
[----:B------:R-:W-:-:S04]  /*33d0*/  IMAD.WIDE.U32 R60, R121, R108, R10 ;  /* 0x0000006c793c7225 */ /* 0x000fc800078e000a */
[----:B------:R-:W-:Y:S01]  /*33e0*/  FFMA R113, R64, R90, R59 ;  /* 0x0000005a40717223 */ /* 0x000fe2000000003b */
[----:B------:R-:W-:-:S04]  /*33f0*/  IMAD.IADD R61, R107, 0x1, R61 ;  /* 0x000000016b3d7824 */ /* 0x000fc800078e023d */
[----:B------:R-:W-:Y:S01]  /*3400*/  F2FP.TF32.F32.PACK_B R113, R113 ;  /* 0x00000071ff71723e */ /* 0x000fe200024050ff */
[----:B------:R-:W-:-:S04]  /*3410*/  IMAD.WIDE.U32 R58, R121, R108, R104 ;  /* 0x0000006c793a7225 */ /* 0x000fc800078e0068 */
[----:B------:R0:W-:Y:S01]  /*3420*/  @P0 STG.E desc[UR36][R20.64+0x40], R113 ;  /* 0x0000407114000986 */ /* 0x0001e2000c101924 */
[----:B------:R-:W-:Y:S01]  /*3430*/  IMAD.WIDE.U32 R62, R23, R14, R60 ;  /* 0x0000000e173e7225 */ /* 0x000fe200078e003c */
[----:B------:R-:W-:-:S03]  /*3440*/  LEA R60, P0, R58, R12, 0x2 ;  /* 0x0000000c3a3c7211 */ /* 0x000fc600078010ff */
[----:B------:R-:W-:Y:S02]  /*3450*/  IMAD.IADD R59, R59, 0x1, R107 ;  /* 0x000000013b3b7824 */ /* 0x000fe400078e026b */
[----:B------:R-:W-:-:S03]  /*3460*/  IMAD.WIDE.U32 R108, R121, R108, R114 ;  /* 0x0000006c796c7225 */ /* 0x000fc600078e0072 */
[----:B------:R-:W-:Y:S01]  /*3470*/  LEA.HI.X R61, R58, R13, R59, 0x2, P0 ;  /* 0x0000000d3a3d7211 */ /* 0x000fe200000f143b */
[----:B------:R-:W-:Y:S01]  /*3480*/  IMAD.IADD R59, R125, 0x1, R63 ;  /* 0x000000017d3b7824 */ /* 0x000fe200078e023f */
[----:B------:R-:W-:Y:S01]  /*3490*/  LEA R58, P0, R62, R12, 0x2 ;  /* 0x0000000c3e3a7211 */ /* 0x000fe200078010ff */
[----:B------:R-:W-:-:S03]  /*34a0*/  IMAD.IADD R107, R107, 0x1, R109 ;  /* 0x000000016b6b7824 */ /* 0x000fc600078e026d */
[----:B------:R-:W-:Y:S02]  /*34b0*/  LEA.HI.X R59, R62, R13, R59, 0x2, P0 ;  /* 0x0000000d3e3b7211 */ /* 0x000fe400000f143b */
[----:B------:R-:W-:-:S05]  /*34c0*/  IADD3 R106, P0, R106, R108, RZ ;  /* 0x0000006c6a6a7210 */ /* 0x000fca0007f1e0ff */
[----:B------:R-:W-:Y:S01]  /*34d0*/  IMAD.X R104, R107, 0x1, R105, P0 ;  /* 0x000000016b687824 */ /* 0x000fe200000e0669 */
[----:B------:R-:W-:-:S05]  /*34e0*/  IADD3 R62, P0, R10, R108, RZ ;  /* 0x0000006c0a3e7210 */ /* 0x000fca0007f1e0ff */
[----:B------:R-:W-:Y:S01]  /*34f0*/  IMAD.X R63, R11, 0x1, R107, P0 ;  /* 0x000000010b3f7824 */ /* 0x000fe200000e066b */
[----:B------:R-:W-:Y:S01]  /*3500*/  LEA R10, P0, R106, R12, 0x2 ;  /* 0x0000000c6a0a7211 */ /* 0x000fe200078010ff */
[----:B------:R-:W-:-:S03]  /*3510*/  IMAD.WIDE.U32 R62, R23, R14, R62 ;  /* 0x0000000e173e7225 */ /* 0x000fc600078e003e */
[----:B------:R-:W-:Y:S02]  /*3520*/  LEA.HI.X R11, R106, R13, R104, 0x2, P0 ;  /* 0x0000000d6a0b7211 */ /* 0x000fe400000f1468 */
[----:B------:R-:W-:Y:S01]  /*3530*/  P2R R104, PR, RZ, 0x2 ;  /* 0x00000002ff687803 */ /* 0x000fe20000000000 */
[----:B------:R-:W-:Y:S01]  /*3540*/  IMAD.IADD R14, R125, 0x1, R63 ;  /* 0x000000017d0e7824 */ /* 0x000fe200078e023f */
[----:B------:R-:W-:-:S04]  /*3550*/  LEA R12, P0, R62, R12, 0x2 ;  /* 0x0000000c3e0c7211 */ /* 0x000fc800078010ff */
[----:B------:R-:W-:Y:S02]  /*3560*/  LEA.HI.X R13, R62, R13, R14, 0x2, P0 ;  /* 0x0000000d3e0d7211 */ /* 0x000fe400000f140e */
[----:B------:R-:W-:-:S13]  /*3570*/  ISETP.GT.AND P0, PT, R3, RZ, P1 ;  /* 0x000000ff0300720c */ /* 0x000fda0000f04270 */
[----:B0-----:R-:W-:Y:S05]  /*3580*/  @!P0 BRA `(.L_x_49) ;  /* 0x0000000000048947 */ /* 0x001fea0003800000 */
[----:B------:R0:W5:Y:S02]  /*3590*/  LDG.E.LTC128B R103, desc[UR36][R6.64+0x44] ;  /* 0x0000442406677981 */ /* 0x000164000c1e1920 */
.L_x_49:
[----:B------:R-:W-:Y:S05]  /*35a0*/  BSYNC B1 ;  /* 0x0000000000017941 */ /* 0x000fea0003800000 */
.L_x_48:
[----:B-----5:R-:W-:Y:S01]  /*35b0*/  LOP3.LUT R14, R103, 0xffffe000, RZ, 0xc0, !PT ;  /* 0xffffe000670e7812 */ /* 0x020fe200078ec0ff */
[----:B------:R-:W-:Y:S04]  /*35c0*/  BSSY B1, `(.L_x_50) ;  /* 0x0000008000017945 */ /* 0x000fe80003800000 */
[----:B------:R-:W-:-:S04]  /*35d0*/  FMUL R14, R14, R91 ;  /* 0x0000005b0e0e7220 */ /* 0x000fc80000400000 */
[----:B------:R-:W-:-:S05]  /*35e0*/  FFMA R65, R65, R90, R14 ;  /* 0x0000005a41417223 */ /* 0x000fca000000000e */
[----:B------:R-:W-:-:S05]  /*35f0*/  F2FP.TF32.F32.PACK_B R65, R65 ;  /* 0x00000041ff41723e */ /* 0x000fca00024050ff */
[----:B------:R0:W-:Y:S01]  /*3600*/  @P0 STG.E desc[UR36][R20.64+0x44], R65 ;  /* 0x0000444114000986 */ /* 0x0001e2000c101924 */
[----:B------:R-:W-:-:S13]  /*3610*/  ISETP.GT.AND P0, PT, R3, 0x8, P2 ;  /* 0x000000080300780c */ /* 0x000fda0001704270 */
[----:B0-----:R-:W-:Y:S05]  /*3620*/  @!P0 BRA `(.L_x_51) ;  /* 0x0000000000048947 */ /* 0x001fea0003800000 */
[----:B------:R0:W5:Y:S02]  /*3630*/  LDG.E.LTC128B R103, desc[UR36][R56.64+0x40] ;  /* 0x0000402438677981 */ /* 0x000164000c1e1920 */
.L_x_51:
[----:B------:R-:W-:Y:S05]  /*3640*/  BSYNC B1 ;  /* 0x0000000000017941 */ /* 0x000fea0003800000 */
.L_x_50:
        /* <DEDUP_REMOVED lines=9> */
.L_x_53:
[----:B------:R-:W-:Y:S05]  /*36e0*/  BSYNC B1 ;  /* 0x0000000000017941 */ /* 0x000fea0003800000 */
.L_x_52:
[----:B-----5:R-:W-:Y:S01]  /*36f0*/  LOP3.LUT R14, R103, 0xffffe000, RZ, 0xc0, !PT ;  /* 0xffffe000670e7812 */ /* 0x020fe200078ec0ff */
[----:B------:R-:W-:Y:S01]  /*3700*/  BSSY B1, `(.L_x_54) ;  /* 0x000000a000017945 */ /* 0x000fe20003800000 */
[----:B------:R-:W-:-:S03]  /*3710*/  ISETP.GT.AND P2, PT, R4, 0x18, PT ;  /* 0x000000180400780c */ /* 0x000fc60003f44270 */
[----:B------:R-:W-:Y:S01]  /*3720*/  FMUL R14, R14, R91 ;  /* 0x0000005b0e0e7220 */ /* 0x000fe20000400000 */
[----:B------:R-:W-:-:S03]  /*3730*/  P2R R66, PR, RZ, 0x4 ;  /* 0x00000004ff427803 */ /* 0x000fc60000000000 */
[----:B------:R-:W-:-:S05]  /*3740*/  FFMA R67, R67, R90, R14 ;  /* 0x0000005a43437223 */ /* 0x000fca000000000e */
[----:B------:R-:W-:-:S05]  /*3750*/  F2FP.TF32.F32.PACK_B R67, R67 ;  /* 0x00000043ff43723e */ /* 0x000fca00024050ff */
[----:B------:R0:W-:Y:S01]  /*3760*/  @P0 STG.E desc[UR36][R110.64+0x44], R67 ;  /* 0x000044436e000986 */ /* 0x0001e2000c101924 */
[----:B------:R-:W-:-:S13]  /*3770*/  ISETP.GT.AND P0, PT, R3, RZ, P2 ;  /* 0x000000ff0300720c */ /* 0x000fda0001704270 */
[----:B0-----:R-:W-:Y:S05]  /*3780*/  @!P0 BRA `(.L_x_55) ;  /* 0x0000000000048947 */ /* 0x001fea0003800000 */
[----:B------:R0:W5:Y:S02]  /*3790*/  LDG.E.LTC128B R103, desc[UR36][R6.64+0x60] ;  /* 0x0000602406677981 */ /* 0x000164000c1e1920 */
.L_x_55:
[----:B------:R-:W-:Y:S05]  /*37a0*/  BSYNC B1 ;  /* 0x0000000000017941 */ /* 0x000fea0003800000 */
.L_x_54:
        /* <DEDUP_REMOVED lines=11> */
.L_x_57:
[----:B------:R-:W-:Y:S05]  /*3860*/  BSYNC B1 ;  /* 0x0000000000017941 */ /* 0x000fea0003800000 */
.L_x_56:
        /* <DEDUP_REMOVED lines=9> */
.L_x_59:
[----:B------:R-:W-:Y:S05]  /*3900*/  BSYNC B1 ;  /* 0x0000000000017941 */ /* 0x000fea0003800000 */
.L_x_58:
        /* <DEDUP_REMOVED lines=9> */
.L_x_61:
[----:B------:R-:W-:Y:S05]  /*39a0*/  BSYNC B1 ;  /* 0x0000000000017941 */ /* 0x000fea0003800000 */
.L_x_60:
        /* <DEDUP_REMOVED lines=11> */
.L_x_63:
[----:B------:R-:W-:Y:S05]  /*3a60*/  BSYNC B1 ;  /* 0x0000000000017941 */ /* 0x000fea0003800000 */
.L_x_62:
        /* <DEDUP_REMOVED lines=11> */
.L_x_65:
[----:B------:R-:W-:Y:S05]  /*3b20*/  BSYNC B1 ;  /* 0x0000000000017941 */ /* 0x000fea0003800000 */
.L_x_64:
        /* <DEDUP_REMOVED lines=9> */
.L_x_67:
[----:B------:R-:W-:Y:S05]  /*3bc0*/  BSYNC B1 ;  /* 0x0000000000017941 */ /* 0x000fea0003800000 */
.L_x_66:
        /* <DEDUP_REMOVED lines=9> */
.L_x_69:
[----:B------:R-:W-:Y:S05]  /*3c60*/  BSYNC B1 ;  /* 0x0000000000017941 */ /* 0x000fea0003800000 */
.L_x_68:
        /* <DEDUP_REMOVED lines=11> */
.L_x_71:
[----:B------:R-:W-:Y:S05]  /*3d20*/  BSYNC B1 ;  /* 0x0000000000017941 */ /* 0x000fea0003800000 */
.L_x_70:
        /* <DEDUP_REMOVED lines=11> */
.L_x_73:
[----:B------:R-:W-:Y:S05]  /*3de0*/  BSYNC B1 ;  /* 0x0000000000017941 */ /* 0x000fea0003800000 */
.L_x_72:
        /* <DEDUP_REMOVED lines=9> */
.L_x_75:
[----:B------:R-:W-:Y:S05]  /*3e80*/  BSYNC B1 ;  /* 0x0000000000017941 */ /* 0x000fea0003800000 */
.L_x_74:
        /* <DEDUP_REMOVED lines=9> */
.L_x_77:
[----:B------:R-:W-:Y:S05]  /*3f20*/  BSYNC B1 ;  /* 0x0000000000017941 */ /* 0x000fea0003800000 */
.L_x_76:
[----:B-----5:R-:W-:Y:S01]  /*3f30*/  LOP3.LUT R14, R103, 0xffffe000, RZ, 0xc0, !PT ;  /* 0xffffe000670e7812 */ /* 0x020fe200078ec0ff */
[----:B------:R-:W-:Y:S01]  /*3f40*/  BSSY B1, `(.L_x_78) ;  /* 0x0000009000017945 */ /* 0x000fe20003800000 */
[----:B------:R-:W-:-:S03]  /*3f50*/  ISETP.GT.AND P3, PT, R4, 0x30, PT ;  /* 0x000000300400780c */ /* 0x000fc60003f64270 */
[----:B------:R-:W-:-:S04]  /*3f60*/  FMUL R14, R14, R91 ;  /* 0x0000005b0e0e7220 */ /* 0x000fc80000400000 */
[----:B------:R-:W-:-:S05]  /*3f70*/  FFMA R79, R79, R90, R14 ;  /* 0x0000005a4f4f7223 */ /* 0x000fca000000000e */
[----:B------:R-:W-:-:S05]  /*3f80*/  F2FP.TF32.F32.PACK_B R79, R79 ;  /* 0x0000004fff4f723e */ /* 0x000fca00024050ff */
[----:B------:R0:W-:Y:S01]  /*3f90*/  @P0 STG.E desc[UR36][R110.64+0xa4], R79 ;  /* 0x0000a44f6e000986 */ /* 0x0001e2000c101924 */
[----:B------:R-:W-:-:S13]  /*3fa0*/  ISETP.GT.AND P0, PT, R3, RZ, P3 ;  /* 0x000000ff0300720c */ /* 0x000fda0001f04270 */
[----:B0-----:R-:W-:Y:S05]  /*3fb0*/  @!P0 BRA `(.L_x_79) ;  /* 0x0000000000048947 */ /* 0x001fea0003800000 */
[----:B------:R0:W5:Y:S02]  /*3fc0*/  LDG.E.LTC128B R103, desc[UR36][R6.64+0xc0] ;  /* 0x0000c02406677981 */ /* 0x000164000c1e1920 */
.L_x_79:
[----:B------:R-:W-:Y:S05]  /*3fd0*/  BSYNC B1 ;  /* 0x0000000000017941 */ /* 0x000fea0003800000 */
.L_x_78:
        /* <DEDUP_REMOVED lines=10> */
.L_x_81:
[----:B------:R-:W-:Y:S05]  /*4080*/  BSYNC B1 ;  /* 0x0000000000017941 */ /* 0x000fea0003800000 */
.L_x_80:
        /* <DEDUP_REMOVED lines=9> */
.L_x_83:
[----:B------:R-:W-:Y:S05]  /*4120*/  BSYNC B1 ;  /* 0x0000000000017941 */ /* 0x000fea0003800000 */
.L_x_82:
        /* <DEDUP_REMOVED lines=9> */
.L_x_85:
[----:B------:R-:W-:Y:S05]  /*41c0*/  BSYNC B1 ;  /* 0x0000000000017941 */ /* 0x000fea0003800000 */
.L_x_84:
        /* <DEDUP_REMOVED lines=10> */
.L_x_87:
[----:B------:R-:W-:Y:S05]  /*4270*/  BSYNC B1 ;  /* 0x0000000000017941 */ /* 0x000fea0003800000 */
.L_x_86:
[----:B-----5:R-:W-:Y:S01]  /*4280*/  LOP3.LUT R14, R103, 0xffffe000, RZ, 0xc0, !PT ;  /* 0xffffe000670e7812 */ /* 0x020fe200078ec0ff */
[----:B------:R-:W-:Y:S04]  /*4290*/  BSSY B1, `(.L_x_88) ;  /* 0x000000f000017945 */ /* 0x000fe80003800000 */
[----:B------:R-:W-:-:S04]  /*42a0*/  FMUL R23, R14, R91 ;  /* 0x0000005b0e177220 */ /* 0x000fc80000400000 */
[----:B------:R-:W-:-:S05]  /*42b0*/  FFMA R23, R84, R90, R23 ;  /* 0x0000005a54177223 */ /* 0x000fca0000000017 */
[----:B------:R-:W-:-:S05]  /*42c0*/  F2FP.TF32.F32.PACK_B R23, R23 ;  /* 0x00000017ff17723e */ /* 0x000fca00024050ff */
[----:B------:R0:W-:Y:S01]  /*42d0*/  @P0 STG.E desc[UR36][R20.64+0xe0], R23 ;  /* 0x0000e01714000986 */ /* 0x0001e2000c101924 */
[----:B------:R-:W-:-:S05]  /*42e0*/  IADD3 R62, P0, R15, R110, RZ ;  /* 0x0000006e0f3e7210 */ /* 0x000fca0007f1e0ff */
[----:B------:R-:W-:Y:S01]  /*42f0*/  IMAD.X R63, R5, 0x1, R111, P0 ;  /* 0x00000001053f7824 */ /* 0x000fe200000e066f */
[----:B------:R-:W-:-:S05]  /*4300*/  IADD3 R64, P0, R15, R110, RZ ;  /* 0x0000006e0f407210 */ /* 0x000fca0007f1e0ff */
[----:B------:R-:W-:Y:S01]  /*4310*/  IMAD.X R65, R5, 0x1, R111, P0 ;  /* 0x0000000105417824 */ /* 0x000fe200000e066f */
[----:B------:R-:W-:-:S05]  /*4320*/  IADD3 R14, P0, R15, R20, RZ ;  /* 0x000000140f0e7210 */ /* 0x000fca0007f1e0ff */
[----:B------:R-:W-:Y:S01]  /*4330*/  IMAD.X R15, R5, 0x1, R21, P0 ;  /* 0x00000001050f7824 */ /* 0x000fe200000e0615 */
[----:B------:R-:W-:-:S04]  /*4340*/  ISETP.GT.AND P0, PT, R4, 0x39, PT ;  /* 0x000000390400780c */ /* 0x000fc80003f04270 */
[----:B------:R-:W-:-:S13]  /*4350*/  ISETP.GT.AND P4, PT, R3, RZ, P0 ;  /* 0x000000ff0300720c */ /* 0x000fda0000784270 */
[----:B0-----:R-:W-:Y:S05]  /*4360*/  @!P4 BRA `(.L_x_89) ;  /* 0x000000000004c947 */ /* 0x001fea0003800000 */
[----:B------:R0:W5:Y:S02]  /*4370*/  LDG.E.LTC128B R103, desc[UR36][R6.64+0xe4] ;  /* 0x0000e42406677981 */ /* 0x000164000c1e1920 */
.L_x_89:
[----:B------:R-:W-:Y:S05]  /*4380*/  BSYNC B1 ;  /* 0x0000000000017941 */ /* 0x000fea0003800000 */
.L_x_88:
        /* <DEDUP_REMOVED lines=9> */
.L_x_91:
[----:B------:R-:W-:Y:S05]  /*4420*/  BSYNC B1 ;  /* 0x0000000000017941 */ /* 0x000fea0003800000 */
.L_x_90:
        /* <DEDUP_REMOVED lines=9> */
.L_x_93:
[----:B------:R-:W-:Y:S05]  /*44c0*/  BSYNC B1 ;  /* 0x0000000000017941 */ /* 0x000fea0003800000 */
.L_x_92:
[----:B-----5:R-:W-:-:S05]  /*44d0*/  LOP3.LUT R4, R103, 0xffffe000, RZ, 0xc0, !PT ;  /* 0xffffe00067047812 */ /* 0x020fca00078ec0ff */
[----:B------:R-:W-:-:S04]  /*44e0*/  FMUL R4, R4, R91 ;  /* 0x0000005b04047220 */ /* 0x000fc80000400000 */
[----:B------:R-:W-:-:S05]  /*44f0*/  FFMA R87, R87, R90, R4 ;  /* 0x0000005a57577223 */ /* 0x000fca0000000004 */
[----:B------:R-:W-:-:S05]  /*4500*/  F2FP.TF32.F32.PACK_B R87, R87 ;  /* 0x00000057ff57723e */ /* 0x000fca00024050ff */
[----:B------:R0:W-:Y:S01]  /*4510*/  @P4 STG.E desc[UR36][R110.64+0xe4], R87 ;  /* 0x0000e4576e004986 */ /* 0x0001e2000c101924 */
[----:B------:R-:W-:-:S13]  /*4520*/  ISETP.GT.AND P4, PT, R3, 0x80, P6 ;  /* 0x000000800300780c */ /* 0x000fda0003784270 */
[----:B------:R-:W2:Y:S01]  /*4530*/  @P4 LDG.E.LTC128B R103, desc[UR36][R60.64] ;  /* 0x000000243c674981 */ /* 0x000ea2000c1e1920 */
[----:B------:R-:W-:Y:S01]  /*4540*/  BSSY B1, `(.L_x_94) ;  /* 0x000000a000017945 */ /* 0x000fe20003800000 */
[----:B--2---:R-:W-:-:S05]  /*4550*/  LOP3.LUT R4, R103, 0xffffe000, RZ, 0xc0, !PT ;  /* 0xffffe00067047812 */ /* 0x004fca00078ec0ff */
[----:B------:R-:W-:-:S04]  /*4560*/  FMUL R5, R4, R91 ;  /* 0x0000005b04057220 */ /* 0x000fc80000400000 */
[----:B------:R-:W-:-:S05]  /*4570*/  FFMA R5, R24, R90, R5 ;  /* 0x0000005a18057223 */ /* 0x000fca0000000005 */
[----:B------:R-:W-:-:S05]  /*4580*/  F2FP.TF32.F32.PACK_B R5, R5 ;  /* 0x00000005ff05723e */ /* 0x000fca00024050ff */
[----:B------:R0:W-:Y:S01]  /*4590*/  @P4 STG.E desc[UR36][R14.64], R5 ;  /* 0x000000050e004986 */ /* 0x0001e2000c101924 */
[----:B------:R-:W-:-:S04]  /*45a0*/  ISETP.NE.AND P4, PT, R119, RZ, PT ;  /* 0x000000ff7700720c */ /* 0x000fc80003f85270 */
[----:B------:R-:W-:-:S13]  /*45b0*/  ISETP.GT.AND P4, PT, R3, 0x80, P4 ;  /* 0x000000800300780c */ /* 0x000fda0002784270 */
[----:B0-----:R-:W-:Y:S05]  /*45c0*/  @!P4 BRA `(.L_x_95) ;  /* 0x000000000004c947 */ /* 0x001fea0003800000 */
[----:B------:R0:W5:Y:S02]  /*45d0*/  LDG.E.LTC128B R103, desc[UR36][R58.64+0x4] ;  /* 0x000004243a677981 */ /* 0x000164000c1e1920 */
.L_x_95:
[----:B------:R-:W-:Y:S05]  /*45e0*/  BSYNC B1 ;  /* 0x0000000000017941 */ /* 0x000fea0003800000 */
.L_x_94:
[----:B-----5:R-:W-:Y:S01]  /*45f0*/  LOP3.LUT R4, R103, 0xffffe000, RZ, 0xc0, !PT ;  /* 0xffffe00067047812 */ /* 0x020fe200078ec0ff */
[----:B------:R-:W-:Y:S01]  /*4600*/  @P4 IMAD.MOV.U32 R5, RZ, RZ, R15 ;  /* 0x000000ffff054224 */ /* 0x000fe200078e000f */
[----:B------:R-:W-:Y:S01]  /*4610*/  ISETP.GT.AND P6, PT, R3, 0x88, P6 ;  /* 0x000000880300780c */ /* 0x000fe200037c4270 */
[----:B------:R-:W-:Y:S02]  /*4620*/  BSSY B1, `(.L_x_96) ;  /* 0x0000008000017945 */ /* 0x000fe40003800000 */
[----:B------:R-:W-:-:S04]  /*4630*/  FMUL R4, R4, R91 ;  /* 0x0000005b04047220 */ /* 0x000fc80000400000 */
[----:B------:R-:W-:Y:S01]  /*4640*/  FFMA R25, R25, R90, R4 ;  /* 0x0000005a19197223 */ /* 0x000fe20000000004 */
[----:B------:R-:W-:-:S04]  /*4650*/  @P4 IMAD.MOV.U32 R4, RZ, RZ, R14 ;  /* 0x000000ffff044224 */ /* 0x000fc800078e000e */
[----:B------:R-:W-:-:S05]  /*4660*/  F2FP.TF32.F32.PACK_B R25, R25 ;  /* 0x00000019ff19723e */ /* 0x000fca00024050ff */
[----:B------:R2:W-:Y:S01]  /*4670*/  @P4 STG.E desc[UR36][R4.64+0x4], R25 ;  /* 0x0000041904004986 */ /* 0x0005e2000c101924 */
[----:B------:R-:W-:Y:S05]  /*4680*/  @!P6 BRA `(.L_x_97) ;  /* 0x000000000004e947 */ /* 0x000fea0003800000 */
[----:B------:R0:W5:Y:S02]  /*4690*/  LDG.E.LTC128B R103, desc[UR36][R10.64] ;  /* 0x000000240a677981 */ /* 0x000164000c1e1920 */
.L_x_97:
[----:B------:R-:W-:Y:S05]  /*46a0*/  BSYNC B1 ;  /* 0x0000000000017941 */ /* 0x000fea0003800000 */
.L_x_96:
[----:B--2--5:R-:W-:Y:S01]  /*46b0*/  LOP3.LUT R4, R103, 0xffffe000, RZ, 0xc0, !PT ;  /* 0xffffe00067047812 */ /* 0x024fe200078ec0ff */
[----:B------:R-:W-:Y:S01]  /*46c0*/  BSSY B1, `(.L_x_98) ;  /* 0x0000009000017945 */ /* 0x000fe20003800000 */
[----:B------:R-:W-:-:S03]  /*46d0*/  ISETP.NE.AND P4, PT, R119, RZ, PT ;  /* 0x000000ff7700720c */ /* 0x000fc60003f85270 */
[----:B------:R-:W-:Y:S01]  /*46e0*/  FMUL R5, R4, R91 ;  /* 0x0000005b04057220 */ /* 0x000fe20000400000 */
[----:B------:R-:W-:-:S03]  /*46f0*/  ISETP.GT.AND P4, PT, R3, 0x88, P4 ;  /* 0x000000880300780c */ /* 0x000fc60002784270 */
[----:B------:R-:W-:-:S05]  /*4700*/  FFMA R5, R26, R90, R5 ;  /* 0x0000005a1a057223 */ /* 0x000fca0000000005 */
[----:B------:R-:W-:-:S05]  /*4710*/  F2FP.TF32.F32.PACK_B R5, R5 ;  /* 0x00000005ff05723e */ /* 0x000fca00024050ff */
[----:B------:R2:W-:Y:S01]  /*4720*/  @P6 STG.E desc[UR36][R62.64], R5 ;  /* 0x000000053e006986 */ /* 0x0005e2000c101924 */
[----:B------:R-:W-:Y:S05]  /*4730*/  @!P4 BRA `(.L_x_99) ;  /* 0x000000000004c947 */ /* 0x000fea0003800000 */
[----:B------:R0:W5:Y:S02]  /*4740*/  LDG.E.LTC128B R103, desc[UR36][R12.64+0x4] ;  /* 0x000004240c677981 */ /* 0x000164000c1e1920 */
.L_x_99:
[----:B------:R-:W-:Y:S05]  /*4750*/  BSYNC B1 ;  /* 0x0000000000017941 */ /* 0x000fea0003800000 */
.L_x_98:
[----:B-----5:R-:W-:Y:S01]  /*4760*/  LOP3.LUT R4, R103, 0xffffe000, RZ, 0xc0, !PT ;  /* 0xffffe00067047812 */ /* 0x020fe200078ec0ff */
[----:B------:R-:W-:Y:S01]  /*4770*/  BSSY B1, `(.L_x_100) ;  /* 0x0000009000017945 */ /* 0x000fe20003800000 */
[----:B------:R-:W-:-:S03]  /*4780*/  ISETP.NE.AND P6, PT, R116, RZ, PT ;  /* 0x000000ff7400720c */ /* 0x000fc60003fc5270 */
[----:B------:R-:W-:-:S04]  /*4790*/  FMUL R4, R4, R91 ;  /* 0x0000005b04047220 */ /* 0x000fc80000400000 */
[----:B------:R-:W-:-:S05]  /*47a0*/  FFMA R27, R27, R90, R4 ;  /* 0x0000005a1b1b7223 */ /* 0x000fca0000000004 */
[----:B------:R-:W-:-:S05]  /*47b0*/  F2FP.TF32.F32.PACK_B R27, R27 ;  /* 0x0000001bff1b723e */ /* 0x000fca00024050ff */
[----:B------:R0:W-:Y:S01]  /*47c0*/  @P4 STG.E desc[UR36][R64.64+0x4], R27 ;  /* 0x0000041b40004986 */ /* 0x0001e2000c101924 */
[----:B------:R-:W-:-:S13]  /*47d0*/  ISETP.GT.AND P4, PT, R3, 0x80, P6 ;  /* 0x000000800300780c */ /* 0x000fda0003784270 */
[----:B0-----:R-:W-:Y:S05]  /*47e0*/  @!P4 BRA `(.L_x_101) ;  /* 0x000000000004c947 */ /* 0x001fea0003800000 */
[----:B------:R0:W5:Y:S02]  /*47f0*/  LDG.E.LTC128B R103, desc[UR36][R58.64+0x20] ;  /* 0x000020243a677981 */ /* 0x000164000c1e1920 */
.L_x_101:
[----:B------:R-:W-:Y:S05]  /*4800*/  BSYNC B1 ;  /* 0x0000000000017941 */ /* 0x000fea0003800000 */
.L_x_100:
[----:B-----5:R-:W-:Y:S01]  /*4810*/  LOP3.LUT R4, R103, 0xffffe000, RZ, 0xc0, !PT ;  /* 0xffffe00067047812 */ /* 0x020fe200078ec0ff */
[----:B------:R-:W-:Y:S01]  /*4820*/  BSSY B1, `(.L_x_102) ;  /* 0x000000b000017945 */ /* 0x000fe20003800000 */
[----:B------:R-:W-:-:S03]  /*4830*/  ISETP.NE.AND P6, PT, R117, RZ, PT ;  /* 0x000000ff7500720c */ /* 0x000fc60003fc5270 */
[----:B--2---:R-:W-:Y:S01]  /*4840*/  FMUL R5, R4, R91 ;  /* 0x0000005b04057220 */ /* 0x004fe20000400000 */
[----:B------:R-:W-:-:S03]  /*4850*/  @P4 IMAD.MOV.U32 R4, RZ, RZ, R14 ;  /* 0x000000ffff044224 */ /* 0x000fc600078e000e */
[----:B-1-34-:R-:W-:Y:S01]  /*4860*/  FFMA R7, R28, R90, R5 ;  /* 0x0000005a1c077223 */ /* 0x01afe20000000005 */
[----:B------:R-:W-:-:S04]  /*4870*/  @P4 IMAD.MOV.U32 R5, RZ, RZ, R15 ;  /* 0x000000ffff054224 */ /* 0x000fc800078e000f */
[----:B------:R-:W-:-:S05]  /*4880*/  F2FP.TF32.F32.PACK_B R7, R7 ;  /* 0x00000007ff07723e */ /* 0x000fca00024050ff */
[----:B------:R1:W-:Y:S01]  /*4890*/  @P4 STG.E desc[UR36][R4.64+0x20], R7 ;  /* 0x0000200704004986 */ /* 0x0003e2000c101924 */
[----:B------:R-:W-:-:S13]  /*48a0*/  ISETP.GT.AND P4, PT, R3, 0x80, P6 ;  /* 0x000000800300780c */ /* 0x000fda0003784270 */
[----:B-1----:R-:W-:Y:S05]  /*48b0*/  @!P4 BRA `(.L_x_103) ;  /* 0x000000000004c947 */ /* 0x002fea0003800000 */
[----:B------:R1:W5:Y:S02]  /*48c0*/  LDG.E.LTC128B R103, desc[UR36][R58.64+0x24] ;  /* 0x000024243a677981 */ /* 0x000364000c1e1920 */
.L_x_103:
[----:B------:R-:W-:Y:S05]  /*48d0*/  BSYNC B1 ;  /* 0x0000000000017941 */ /* 0x000fea0003800000 */
.L_x_102:
[----:B-----5:R-:W-:Y:S01]  /*48e0*/  LOP3.LUT R4, R103, 0xffffe000, RZ, 0xc0, !PT ;  /* 0xffffe00067047812 */ /* 0x020fe200078ec0ff */
[----:B------:R-:W-:Y:S01]  /*48f0*/  @P4 IMAD.MOV.U32 R5, RZ, RZ, R15 ;  /* 0x000000ffff054224 */ /* 0x000fe200078e000f */
[----:B------:R-:W-:Y:S03]  /*4900*/  BSSY B1, `(.L_x_104) ;  /* 0x000000a000017945 */ /* 0x000fe60003800000 */
[----:B------:R-:W-:-:S04]  /*4910*/  FMUL R4, R4, R91 ;  /* 0x0000005b04047220 */ /* 0x000fc80000400000 */
[----:B------:R-:W-:Y:S01]  /*4920*/  FFMA R29, R29, R90, R4 ;  /* 0x0000005a1d1d7223 */ /* 0x000fe20000000004 */
[----:B------:R-:W-:-:S04]  /*4930*/  @P4 IMAD.MOV.U32 R4, RZ, RZ, R14 ;  /* 0x000000ffff044224 */ /* 0x000fc800078e000e */
[----:B------:R-:W-:-:S05]  /*4940*/  F2FP.TF32.F32.PACK_B R29, R29 ;  /* 0x0000001dff1d723e */ /* 0x000fca00024050ff */
[----:B------:R2:W-:Y:S01]  /*4950*/  @P4 STG.E desc[UR36][R4.64+0x24], R29 ;  /* 0x0000241d04004986 */ /* 0x0005e2000c101924 */
[----:B------:R-:W-:-:S04]  /*4960*/  ISETP.NE.AND P4, PT, R116, RZ, PT ;  /* 0x000000ff7400720c */ /* 0x000fc80003f85270 */
[----:B------:R-:W-:-:S13]  /*4970*/  ISETP.GT.AND P4, PT, R3, 0x88, P4 ;  /* 0x000000880300780c */ /* 0x000fda0002784270 */
[----:B--2---:R-:W-:Y:S05]  /*4980*/  @!P4 BRA `(.L_x_105) ;  /* 0x000000000004c947 */ /* 0x004fea0003800000 */
[----:B------:R2:W5:Y:S02]  /*4990*/  LDG.E.LTC128B R103, desc[UR36][R12.64+0x20] ;  /* 0x000020240c677981 */ /* 0x000564000c1e1920 */
.L_x_105:
[----:B------:R-:W-:Y:S05]  /*49a0*/  BSYNC B1 ;  /* 0x0000000000017941 */ /* 0x000fea0003800000 */
.L_x_104:
[----:B-----5:R-:W-:Y:S01]  /*49b0*/  LOP3.LUT R4, R103, 0xffffe000, RZ, 0xc0, !PT ;  /* 0xffffe00067047812 */ /* 0x020fe200078ec0ff */
[----:B------:R-:W-:Y:S04]  /*49c0*/  BSSY B1, `(.L_x_106) ;  /* 0x0000008000017945 */ /* 0x000fe80003800000 */
[----:B------:R-:W-:-:S04]  /*49d0*/  FMUL R5, R4, R91 ;  /* 0x0000005b04057220 */ /* 0x000fc80000400000 */
[----:B------:R-:W-:-:S05]  /*49e0*/  FFMA R5, R30, R90, R5 ;  /* 0x0000005a1e057223 */ /* 0x000fca0000000005 */
[----:B------:R-:W-:-:S05]  /*49f0*/  F2FP.TF32.F32.PACK_B R5, R5 ;  /* 0x00000005ff05723e */ /* 0x000fca00024050ff */
[----:B------:R3:W-:Y:S01]  /*4a00*/  @P4 STG.E desc[UR36][R8.64+0x20], R5 ;  /* 0x0000200508004986 */ /* 0x0007e2000c101924 */
[----:B------:R-:W-:-:S13]  /*4a10*/  ISETP.GT.AND P4, PT, R3, 0x88, P6 ;  /* 0x000000880300780c */ /* 0x000fda0003784270 */
[----:B---3--:R-:W-:Y:S05]  /*4a20*/  @!P4 BRA `(.L_x_107) ;  /* 0x000000000004c947 */ /* 0x008fea0003800000 */
[----:B------:R3:W5:Y:S02]  /*4a30*/  LDG.E.LTC128B R103, desc[UR36][R12.64+0x24] ;  /* 0x000024240c677981 */ /* 0x000764000c1e1920 */
.L_x_107:
[----:B------:R-:W-:Y:S05]  /*4a40*/  BSYNC B1 ;  /* 0x0000000000017941 */ /* 0x000fea0003800000 */
.L_x_106:
[----:B-----5:R-:W-:Y:S01]  /*4a50*/  LOP3.LUT R4, R103, 0xffffe000, RZ, 0xc0, !PT ;  /* 0xffffe00067047812 */ /* 0x020fe200078ec0ff */
[----:B------:R-:W-:Y:S01]  /*4a60*/  @P4 IMAD.MOV.U32 R5, RZ, RZ, R9 ;  /* 0x000000ffff054224 */ /* 0x000fe200078e0009 */
[----:B------:R-:W-:Y:S01]  /*4a70*/  ISETP.NE.AND P6, PT, R112, RZ, PT ;  /* 0x000000ff7000720c */ /* 0x000fe20003fc5270 */
[----:B------:R-:W-:Y:S02]  /*4a80*/  BSSY B1, `(.L_x_108) ;  /* 0x0000009000017945 */ /* 0x000fe40003800000 */
[----:B------:R-:W-:-:S04]  /*4a90*/  FMUL R4, R4, R91 ;  /* 0x0000005b04047220 */ /* 0x000fc80000400000 */
[----:B------:R-:W-:Y:S01]  /*4aa0*/  FFMA R31, R31, R90, R4 ;  /* 0x0000005a1f1f7223 */ /* 0x000fe20000000004 */
[----:B------:R-:W-:-:S04]  /*4ab0*/  @P4 IMAD.MOV.U32 R4, RZ, RZ, R8 ;  /* 0x000000ffff044224 */ /* 0x000fc800078e0008 */
[----:B------:R-:W-:-:S05]  /*4ac0*/  F2FP.TF32.F32.PACK_B R31, R31 ;  /* 0x0000001fff1f723e */ /* 0x000fca00024050ff */
[----:B------:R4:W-:Y:S01]  /*4ad0*/  @P4 STG.E desc[UR36][R4.64+0x24], R31 ;  /* 0x0000241f04004986 */ /* 0x0009e2000c101924 */
[----:B------:R-:W-:-:S13]  /*4ae0*/  ISETP.GT.AND P4, PT, R3, 0x80, P6 ;  /* 0x000000800300780c */ /* 0x000fda0003784270 */
[----:B----4-:R-:W-:Y:S05]  /*4af0*/  @!P4 BRA `(.L_x_109) ;  /* 0x000000000004c947 */ /* 0x010fea0003800000 */
[----:B------:R4:W5:Y:S02]  /*4b00*/  LDG.E.LTC128B R103, desc[UR36][R58.64+0x40] ;  /* 0x000040243a677981 */ /* 0x000964000c1e1920 */
.L_x_109:
[----:B------:R-:W-:Y:S05]  /*4b10*/  BSYNC B1 ;  /* 0x0000000000017941 */ /* 0x000fea0003800000 */
.L_x_108:
[----:B-----5:R-:W-:Y:S01]  /*4b20*/  LOP3.LUT R4, R103, 0xffffe000, RZ, 0xc0, !PT ;  /* 0xffffe00067047812 */ /* 0x020fe200078ec0ff */
[----:B------:R-:W-:Y:S01]  /*4b30*/  BSSY B1, `(.L_x_110) ;  /* 0x000000b000017945 */ /* 0x000fe20003800000 */
[----:B------:R-:W-:-:S03]  /*4b40*/  ISETP.NE.AND P6, PT, R104, RZ, PT ;  /* 0x000000ff6800720c */ /* 0x000fc60003fc5270 */
[----:B------:R-:W-:Y:S01]  /*4b50*/  FMUL R5, R4, R91 ;  /* 0x0000005b04057220 */ /* 0x000fe20000400000 */
[----:B------:R-:W-:-:S03]  /*4b60*/  @P4 IMAD.MOV.U32 R4, RZ, RZ, R14 ;  /* 0x000000ffff044224 */ /* 0x000fc600078e000e */
[----:B------:R-:W-:Y:S01]  /*4b70*/  FFMA R7, R32, R90, R5 ;  /* 0x0000005a20077223 */ /* 0x000fe20000000005 */
[----:B------:R-:W-:-:S04]  /*4b80*/  @P4 IMAD.MOV.U32 R5, RZ, RZ, R15 ;  /* 0x000000ffff054224 */ /* 0x000fc800078e000f */
[----:B------:R-:W-:-:S05]  /*4b90*/  F2FP.TF32.F32.PACK_B R7, R7 ;  /* 0x00000007ff07723e */ /* 0x000fca00024050ff */
[----:B------:R0:W-:Y:S01]  /*4ba0*/  @P4 STG.E desc[UR36][R4.64+0x40], R7 ;  /* 0x0000400704004986 */ /* 0x0001e2000c101924 */
[----:B------:R-:W-:-:S13]  /*4bb0*/  ISETP.GT.AND P4, PT, R3, 0x80, P6 ;  /* 0x000000800300780c */ /* 0x000fda0003784270 */
[----:B0-----:R-:W-:Y:S05]  /*4bc0*/  @!P4 BRA `(.L_x_111) ;  /* 0x000000000004c947 */ /* 0x001fea0003800000 */
[----:B------:R0:W5:Y:S02]  /*4bd0*/  LDG.E.LTC128B R103, desc[UR36][R58.64+0x44] ;  /* 0x000044243a677981 */ /* 0x000164000c1e1920 */
.L_x_111:
[----:B------:R-:W-:Y:S05]  /*4be0*/  BSYNC B1 ;  /* 0x0000000000017941 */ /* 0x000fea0003800000 */
.L_x_110:
        /* <DEDUP_REMOVED lines=10> */
[----:B0-----:R-:W-:Y:S05]  /*4c90*/  @!P4 BRA `(.L_x_113) ;  /* 0x000000000004c947 */ /* 0x001fea0003800000 */
[----:B------:R0:W5:Y:S02]  /*4ca0*/  LDG.E.LTC128B R103, desc[UR36][R12.64+0x40] ;  /* 0x000040240c677981 */ /* 0x000164000c1e1920 */
.L_x_113:
[----:B------:R-:W-:Y:S05]  /*4cb0*/  BSYNC B1 ;  /* 0x0000000000017941 */ /* 0x000fea0003800000 */
.L_x_112:
[----:B-----5:R-:W-:Y:S01]  /*4cc0*/  LOP3.LUT R4, R103, 0xffffe000, RZ, 0xc0, !PT ;  /* 0xffffe00067047812 */ /* 0x020fe200078ec0ff */
[----:B------:R-:W-:Y:S04]  /*4cd0*/  BSSY B1, `(.L_x_114) ;  /* 0x000000a000017945 */ /* 0x000fe80003800000 */
        /* <DEDUP_REMOVED lines=9> */
.L_x_115:
[----:B------:R-:W-:Y:S05]  /*4d70*/  BSYNC B1 ;  /* 0x0000000000017941 */ /* 0x000fea0003800000 */
.L_x_114:
        /* <DEDUP_REMOVED lines=10> */
[----:B0-----:R-:W-:Y:S05]  /*4e20*/  @!P4 BRA `(.L_x_117) ;  /* 0x000000000004c947 */ /* 0x001fea0003800000 */
[----:B------:R0:W5:Y:S02]  /*4e30*/  LDG.E.LTC128B R103, desc[UR36][R58.64+0x60] ;  /* 0x000060243a677981 */ /* 0x000164000c1e1920 */
.L_x_117:
[----:B------:R-:W-:Y:S05]  /*4e40*/  BSYNC B1 ;  /* 0x0000000000017941 */ /* 0x000fea0003800000 */
.L_x_116:
        /* <DEDUP_REMOVED lines=12> */
.L_x_119:
[----:B------:R-:W-:Y:S05]  /*4f10*/  BSYNC B1 ;  /* 0x0000000000017941 */ /* 0x000fea0003800000 */
.L_x_118:
        /* <DEDUP_REMOVED lines=12> */
.L_x_121:
[----:B------:R-:W-:Y:S05]  /*4fe0*/  BSYNC B1 ;  /* 0x0000000000017941 */ /* 0x000fea0003800000 */
.L_x_120:
        /* <DEDUP_REMOVED lines=11> */
.L_x_123:
[----:B------:R-:W-:Y:S05]  /*50a0*/  BSYNC B1 ;  /* 0x0000000000017941 */ /* 0x000fea0003800000 */
.L_x_122:
        /* <DEDUP_REMOVED lines=12> */
.L_x_125:
[----:B------:R-:W-:Y:S05]  /*5170*/  BSYNC B1 ;  /* 0x0000000000017941 */ /* 0x000fea0003800000 */
.L_x_124:
        /* <DEDUP_REMOVED lines=12> */
.L_x_127:
[----:B------:R-:W-:Y:S05]  /*5240*/  BSYNC B1 ;  /* 0x0000000000017941 */ /* 0x000fea0003800000 */
.L_x_126:
        /* <DEDUP_REMOVED lines=12> */
.L_x_129:
[----:B------:R-:W-:Y:S05]  /*5310*/  BSYNC B1 ;  /* 0x0000000000017941 */ /* 0x000fea0003800000 */
.L_x_128:
        /* <DEDUP_REMOVED lines=11> */
.L_x_131:
[----:B------:R-:W-:Y:S05]  /*53d0*/  BSYNC B1 ;  /* 0x0000000000017941 */ /* 0x000fea0003800000 */
.L_x_130:
        /* <DEDUP_REMOVED lines=12> */
.L_x_133:
[----:B------:R-:W-:Y:S05]  /*54a0*/  BSYNC B1 ;  /* 0x0000000000017941 */ /* 0x000fea0003800000 */
.L_x_132:
        /* <DEDUP_REMOVED lines=11> */
.L_x_135:
[----:B------:R-:W-:Y:S05]  /*5560*/  BSYNC B1 ;  /* 0x0000000000017941 */ /* 0x000fea0003800000 */
.L_x_134:
        /* <DEDUP_REMOVED lines=11> */
.L_x_137:
[----:B------:R-:W-:Y:S05]  /*5620*/  BSYNC B1 ;  /* 0x0000000000017941 */ /* 0x000fea0003800000 */
.L_x_136:
[----:B-----5:R-:W-:Y:S01]  /*5630*/  LOP3.LUT R4, R103, 0xffffe000, RZ, 0xc0, !PT ;  /* 0xffffe00067047812 */ /* 0x020fe200078ec0ff */
[----:B------:R-:W-:Y:S01]  /*5640*/  BSSY B1, `(.L_x_138) ;  /* 0x000000a000017945 */ /* 0x000fe20003800000 */
[----:B------:R-:W-:-:S03]  /*5650*/  ISETP.GT.AND P5, PT, R3, 0x88, P5 ;  /* 0x000000880300780c */ /* 0x000fc60002fa4270 */
[----:B------:R-:W-:Y:S01]  /*5660*/  FMUL R5, R4, R91 ;  /* 0x0000005b04057220 */ /* 0x000fe20000400000 */
[----:B------:R-:W-:-:S03]  /*5670*/  @P4 IMAD.MOV.U32 R4, RZ, RZ, R8 ;  /* 0x000000ffff044224 */ /* 0x000fc600078e0008 */
[----:B------:R-:W-:Y:S01]  /*5680*/  FFMA R7, R46, R90, R5 ;  /* 0x0000005a2e077223 */ /* 0x000fe20000000005 */
[----:B------:R-:W-:-:S04]  /*5690*/  @P4 IMAD.MOV.U32 R5, RZ, RZ, R9 ;  /* 0x000000ffff054224 */ /* 0x000fc800078e0009 */
[----:B------:R-:W-:-:S05]  /*56a0*/  F2FP.TF32.F32.PACK_B R7, R7 ;  /* 0x00000007ff07723e */ /* 0x000fca00024050ff */
[----:B------:R0:W-:Y:S01]  /*56b0*/  @P4 STG.E desc[UR36][R4.64+0xa0], R7 ;  /* 0x0000a00704004986 */ /* 0x0001e2000c101924 */
[----:B------:R-:W-:Y:S05]  /*56c0*/  @!P5 BRA `(.L_x_139) ;  /* 0x000000000004d947 */ /* 0x000fea0003800000 */
[----:B------:R0:W5:Y:S02]  /*56d0*/  LDG.E.LTC128B R103, desc[UR36][R12.64+0xa4] ;  /* 0x0000a4240c677981 */ /* 0x000164000c1e1920 */
.L_x_139:
[----:B------:R-:W-:Y:S05]  /*56e0*/  BSYNC B1 ;  /* 0x0000000000017941 */ /* 0x000fea0003800000 */
.L_x_138:
[----:B0----5:R-:W-:Y:S01]  /*56f0*/  LOP3.LUT R4, R103, 0xffffe000, RZ, 0xc0, !PT ;  /* 0xffffe00067047812 */ /* 0x021fe200078ec0ff */
        /* <DEDUP_REMOVED lines=10> */
.L_x_141:
[----:B------:R-:W-:Y:S05]  /*57a0*/  BSYNC B1 ;  /* 0x0000000000017941 */ /* 0x000fea0003800000 */
.L_x_140:
[----:B0----5:R-:W-:Y:S01]  /*57b0*/  LOP3.LUT R4, R103, 0xffffe000, RZ, 0xc0, !PT ;  /* 0xffffe00067047812 */ /* 0x021fe200078ec0ff */
        /* <DEDUP_REMOVED lines=10> */
.L_x_143:
[----:B------:R-:W-:Y:S05]  /*5860*/  BSYNC B1 ;  /* 0x0000000000017941 */ /* 0x000fea0003800000 */
.L_x_142:
        /* <DEDUP_REMOVED lines=11> */
.L_x_145:
[----:B------:R-:W-:Y:S05]  /*5920*/  BSYNC B1 ;  /* 0x0000000000017941 */ /* 0x000fea0003800000 */
.L_x_144:
        /* <DEDUP_REMOVED lines=11> */
.L_x_147:
[----:B------:R-:W-:Y:S05]  /*59e0*/  BSYNC B1 ;  /* 0x0000000000017941 */ /* 0x000fea0003800000 */
.L_x_146:
        /* <DEDUP_REMOVED lines=11> */
.L_x_149:
[----:B------:R-:W-:Y:S05]  /*5aa0*/  BSYNC B1 ;  /* 0x0000000000017941 */ /* 0x000fea0003800000 */
.L_x_148:
        /* <DEDUP_REMOVED lines=11> */
.L_x_151:
[----:B------:R-:W-:Y:S05]  /*5b60*/  BSYNC B1 ;  /* 0x0000000000017941 */ /* 0x000fea0003800000 */
.L_x_150:
[----:B0----5:R-:W-:Y:S01]  /*5b70*/  LOP3.LUT R4, R103, 0xffffe000, RZ, 0xc0, !PT ;  /* 0xffffe00067047812 */ /* 0x021fe200078ec0ff */
        /* <DEDUP_REMOVED lines=8> */
.L_x_153:
[----:B------:R-:W-:Y:S05]  /*5c00*/  BSYNC B1 ;  /* 0x0000000000017941 */ /* 0x000fea0003800000 */
.L_x_152:
        /* <DEDUP_REMOVED lines=11> */
.L_x_155:
[----:B------:R-:W-:Y:S05]  /*5cc0*/  BSYNC B1 ;  /* 0x0000000000017941 */ /* 0x000fea0003800000 */
.L_x_154:
[----:B------:R-:W-:Y:S05]  /*5cd0*/  @!P0 BRA `(.L_x_156) ;  /* 0x00000014008c8947 */ /* 0x000fea0003800000 */
[----:B0----5:R-:W-:-:S05]  /*5ce0*/  LOP3.LUT R4, R103, 0xffffe000, RZ, 0xc0, !PT ;  /* 0xffffe00067047812 */ /* 0x021fca00078ec0ff */
[----:B------:R-:W-:-:S04]  /*5cf0*/  FMUL R4, R4, R91 ;  /* 0x0000005b04047220 */ /* 0x000fc80000400000 */
[----:B------:R-:W-:-:S05]  /*5d00*/  FFMA R55, R55, R90, R4 ;  /* 0x0000005a37377223 */ /* 0x000fca0000000004 */
[----:B------:R-:W-:-:S05]  /*5d10*/  F2FP.TF32.F32.PACK_B R55, R55 ;  /* 0x00000037ff37723e */ /* 0x000fca00024050ff */
[----:B------:R0:W-:Y:S01]  /*5d20*/  STG.E desc[UR36][R8.64+0xe4], R55 ;  /* 0x0000e43708007986 */ /* 0x0001e2000c101924 */
[----:B------:R-:W-:Y:S05]  /*5d30*/  BRA `(.L_x_156) ;  /* 0x0000001400747947 */ /* 0x000fea0003800000 */
.L_x_33:
[----:B------:R-:W-:Y:S01]  /*5d40*/  ULDC.64 UR4, c[0x0][0x5c0] ;  /* 0x0001700000047ab9 */ /* 0x000fe20000000a00 */
[-C--:B------:R-:W-:Y:S01]  /*5d50*/  FMUL R5, R56, R90.reuse ;  /* 0x0000005a38057220 */ /* 0x080fe20000400000 */
[----:B------:R-:W-:Y:S01]  /*5d60*/  ISETP.GT.AND P4, PT, R4, 0x1, PT ;  /* 0x000000010400780c */ /* 0x000fe20003f84270 */
[-C--:B------:R-:W-:Y:S01]  /*5d70*/  FMUL R57, R57, R90.reuse ;  /* 0x0000005a39397220 */ /* 0x080fe20000400000 */
[----:B------:R-:W-:Y:S01]  /*5d80*/  LEA R8, P2, R114, UR4, 0x2 ;  /* 0x0000000472087c11 */ /* 0x000fe2000f8410ff */
[----:B------:R-:W-:Y:S01]  /*5d90*/  IMAD.SHL.U32 R15, R92, 0x4, RZ ;  /* 0x000000045c0f7824 */ /* 0x000fe200078e00ff */
[----:B------:R-:W-:Y:S01]  /*5da0*/  ISETP.GT.AND P1, PT, R3, RZ, P4 ;  /* 0x000000ff0300720c */ /* 0x000fe20002724270 */
[----:B------:R-:W-:Y:S01]  /*5db0*/  IMAD.SHL.U32 R103, R93, 0x4, RZ ;  /* 0x000000045d677824 */ /* 0x000fe200078e00ff */
[----:B------:R-:W-:Y:S01]  /*5dc0*/  LEA.HI.X R9, R114, UR5, R117, 0x2, P2 ;  /* 0x0000000572097c11 */ /* 0x000fe200090f1475 */
[-C--:B------:R-:W-:Y:S01]  /*5dd0*/  FMUL R59, R59, R90.reuse ;  /* 0x0000005a3b3b7220 */ /* 0x080fe20000400000 */
[----:B------:R-:W-:Y:S01]  /*5de0*/  F2FP.TF32.F32.PACK_B R5, R5 ;  /* 0x00000005ff05723e */ /* 0x000fe200024050ff */
[-C--:B------:R-:W-:Y:S01]  /*5df0*/  FMUL R13, R58, R90.reuse ;  /* 0x0000005a3a0d7220 */ /* 0x080fe20000400000 */
[----:B------:R-:W-:Y:S01]  /*5e00*/  F2FP.TF32.F32.PACK_B R57, R57 ;  /* 0x00000039ff39723e */ /* 0x000fe200024050ff */
[-C--:B------:R-:W-:Y:S01]  /*5e10*/  FMUL R61, R61, R90.reuse ;  /* 0x0000005a3d3d7220 */ /* 0x080fe20000400000 */
[----:B------:R-:W-:Y:S01]  /*5e20*/  SHF.L.U64.HI R7, R92, 0x2, R95 ;  /* 0x000000025c077819 */ /* 0x000fe2000001025f */
[----:B------:R0:W-:Y:S01]  /*5e30*/  @P0 STG.E desc[UR36][R8.64], R5 ;  /* 0x0000000508000986 */ /* 0x0001e2000c101924 */
[----:B------:R-:W-:Y:S01]  /*5e40*/  ISETP.GT.AND P0, PT, R3, 0x8, P4 ;  /* 0x000000080300780c */ /* 0x000fe20002704270 */
[----:B------:R-:W-:Y:S01]  /*5e50*/  FMUL R63, R63, R90 ;  /* 0x0000005a3f3f7220 */ /* 0x000fe20000400000 */
[----:B------:R-:W-:Y:S01]  /*5e60*/  IADD3 R10, P2, R15, R8, RZ ;  /* 0x000000080f0a7210 */ /* 0x000fe20007f5e0ff */
[----:B------:R-:W-:Y:S01]  /*5e70*/  @P1 STG.E desc[UR36][R8.64+0x4], R57 ;  /* 0x0000043908001986 */ /* 0x000fe2000c101924 */
[----:B------:R-:W-:Y:S01]  /*5e80*/  SHF.L.U64.HI R23, R93, 0x2, R94 ;  /* 0x000000025d177819 */ /* 0x000fe2000001025e */
[----:B------:R-:W-:Y:S01]  /*5e90*/  FMUL R65, R65, R90 ;  /* 0x0000005a41417220 */ /* 0x000fe20000400000 */
[----:B------:R-:W-:Y:S01]  /*5ea0*/  F2FP.TF32.F32.PACK_B R59, R59 ;  /* 0x0000003bff3b723e */ /* 0x000fe200024050ff */
[----:B------:R-:W-:Y:S01]  /*5eb0*/  IMAD.X R11, R7, 0x1, R9, P2 ;  /* 0x00000001070b7824 */ /* 0x000fe200010e0609 */
[----:B------:R-:W-:Y:S01]  /*5ec0*/  IADD3 R6, P1, P2, R103, R8, R15 ;  /* 0x0000000867067210 */ /* 0x000fe20007a3e00f */
[-C--:B------:R-:W-:Y:S01]  /*5ed0*/  FMUL R67, R67, R90.reuse ;  /* 0x0000005a43437220 */ /* 0x080fe20000400000 */
[----:B------:R-:W-:Y:S01]  /*5ee0*/  ISETP.GT.AND P5, PT, R4, 0x8, PT ;  /* 0x000000080400780c */ /* 0x000fe20003fa4270 */
[-C--:B0-----:R-:W-:Y:S01]  /*5ef0*/  FMUL R5, R60, R90.reuse ;  /* 0x0000005a3c057220 */ /* 0x081fe20000400000 */
[C---:B------:R-:W-:Y:S01]  /*5f00*/  ISETP.GT.AND P4, PT, R4.reuse, 0x9, PT ;  /* 0x000000090400780c */ /* 0x040fe20003f84270 */
[----:B------:R-:W-:Y:S01]  /*5f10*/  @P0 STG.E desc[UR36][R10.64+0x4], R59 ;  /* 0x0000043b0a000986 */ /* 0x000fe2000c101924 */
[----:B------:R-:W-:Y:S01]  /*5f20*/  ISETP.GT.AND P3, PT, R3, 0x8, P6 ;  /* 0x000000080300780c */ /* 0x000fe20003764270 */
[-C--:B------:R-:W-:Y:S01]  /*5f30*/  FMUL R69, R69, R90.reuse ;  /* 0x0000005a45457220 */ /* 0x080fe20000400000 */
[----:B------:R-:W-:Y:S01]  /*5f40*/  IADD3.X R7, R23, R9, R7, P1, P2 ;  /* 0x0000000917077210 */ /* 0x000fe20000fe4407 */
[-C--:B------:R-:W-:Y:S01]  /*5f50*/  FMUL R71, R71, R90.reuse ;  /* 0x0000005a47477220 */ /* 0x080fe20000400000 */
[----:B------:R-:W-:Y:S01]  /*5f60*/  ISETP.GT.AND P1, PT, R3, RZ, P5 ;  /* 0x000000ff0300720c */ /* 0x000fe20002f24270 */
[-C--:B------:R-:W-:Y:S01]  /*5f70*/  FMUL R73, R73, R90.reuse ;  /* 0x0000005a49497220 */ /* 0x080fe20000400000 */
[----:B------:R-:W-:Y:S01]  /*5f80*/  ISETP.GT.AND P0, PT, R3, RZ, P4 ;  /* 0x000000ff0300720c */ /* 0x000fe20002704270 */
[-C--:B------:R-:W-:Y:S01]  /*5f90*/  FMUL R75, R75, R90.reuse ;  /* 0x0000005a4b4b7220 */ /* 0x080fe20000400000 */
[----:B------:R-:W-:Y:S01]  /*5fa0*/  F2FP.TF32.F32.PACK_B R13, R13 ;  /* 0x0000000dff0d723e */ /* 0x000fe200024050ff */
[-C--:B------:R-:W-:Y:S01]  /*5fb0*/  FMUL R77, R77, R90.reuse ;  /* 0x0000005a4d4d7220 */ /* 0x080fe20000400000 */
[----:B------:R-:W-:Y:S01]  /*5fc0*/  F2FP.TF32.F32.PACK_B R5, R5 ;  /* 0x00000005ff05723e */ /* 0x000fe200024050ff */
[-C--:B------:R-:W-:Y:S01]  /*5fd0*/  FMUL R79, R79, R90.reuse ;  /* 0x0000005a4f4f7220 */ /* 0x080fe20000400000 */
[----:B------:R-:W-:Y:S01]  /*5fe0*/  F2FP.TF32.F32.PACK_B R61, R61 ;  /* 0x0000003dff3d723e */ /* 0x000fe200024050ff */
[----:B------:R0:W-:Y:S01]  /*5ff0*/  @P3 STG.E desc[UR36][R10.64], R13 ;  /* 0x0000000d0a003986 */ /* 0x0001e2000c101924 */
[----:B------:R-:W-:Y:S01]  /*6000*/  F2FP.TF32.F32.PACK_B R63, R63 ;  /* 0x0000003fff3f723e */ /* 0x000fe200024050ff */
[-C--:B------:R-:W-:Y:S01]  /*6010*/  FMUL R81, R81, R90.reuse ;  /* 0x0000005a51517220 */ /* 0x080fe20000400000 */
[C---:B------:R-:W-:Y:S01]  /*6020*/  ISETP.GT.AND P3, PT, R4.reuse, 0x10, PT ;  /* 0x000000100400780c */ /* 0x040fe20003f64270 */
[----:B------:R1:W-:Y:S01]  /*6030*/  @P1 STG.E desc[UR36][R8.64+0x20], R5 ;  /* 0x0000200508001986 */ /* 0x0003e2000c101924 */
[----:B------:R-:W-:Y:S01]  /*6040*/  ISETP.GT.AND P1, PT, R3, 0x8, P5 ;  /* 0x000000080300780c */ /* 0x000fe20002f24270 */
[-C--:B------:R-:W-:Y:S01]  /*6050*/  FMUL R83, R83, R90.reuse ;  /* 0x0000005a53537220 */ /* 0x080fe20000400000 */
[----:B------:R-:W-:Y:S01]  /*6060*/  ISETP.GT.AND P2, PT, R4, 0x11, PT ;  /* 0x000000110400780c */ /* 0x000fe20003f44270 */
[----:B------:R-:W-:Y:S01]  /*6070*/  @P0 STG.E desc[UR36][R8.64+0x24], R61 ;  /* 0x0000243d08000986 */ /* 0x000fe2000c101924 */
[----:B------:R-:W-:Y:S01]  /*6080*/  ISETP.GT.AND P0, PT, R3, 0x8, P4 ;  /* 0x000000080300780c */ /* 0x000fe20002704270 */
[-C--:B------:R-:W-:Y:S01]  /*6090*/  FMUL R85, R85, R90.reuse ;  /* 0x0000005a55557220 */ /* 0x080fe20000400000 */
[----:B------:R-:W-:Y:S01]  /*60a0*/  F2FP.TF32.F32.PACK_B R65, R65 ;  /* 0x00000041ff41723e */ /* 0x000fe200024050ff */
[-C--:B0-----:R-:W-:Y:S01]  /*60b0*/  FMUL R13, R62, R90.reuse ;  /* 0x0000005a3e0d7220 */ /* 0x081fe20000400000 */
[----:B------:R-:W-:Y:S01]  /*60c0*/  F2FP.TF32.F32.PACK_B R67, R67 ;  /* 0x00000043ff43723e */ /* 0x000fe200024050ff */
[-C--:B------:R-:W-:Y:S01]  /*60d0*/  FMUL R87, R87, R90.reuse ;  /* 0x0000005a57577220 */ /* 0x080fe20000400000 */
[----:B------:R-:W-:Y:S01]  /*60e0*/  F2FP.TF32.F32.PACK_B R69, R69 ;  /* 0x00000045ff45723e */ /* 0x000fe200024050ff */
[-C--:B-1----:R-:W-:Y:S01]  /*60f0*/  FMUL R5, R64, R90.reuse ;  /* 0x0000005a40057220 */ /* 0x082fe20000400000 */
[----:B------:R-:W-:Y:S01]  /*6100*/  F2FP.TF32.F32.PACK_B R13, R13 ;  /* 0x0000000dff0d723e */ /* 0x000fe200024050ff */
[-C--:B------:R-:W-:Y:S01]  /*6110*/  FMUL R25, R25, R90.reuse ;  /* 0x0000005a19197220 */ /* 0x080fe20000400000 */
[----:B------:R-:W-:Y:S01]  /*6120*/  F2FP.TF32.F32.PACK_B R71, R71 ;  /* 0x00000047ff47723e */ /* 0x000fe200024050ff */
[-C--:B------:R-:W-:Y:S01]  /*6130*/  FMUL R27, R27, R90.reuse ;  /* 0x0000005a1b1b7220 */ /* 0x080fe20000400000 */
[----:B------:R-:W-:Y:S01]  /*6140*/  F2FP.TF32.F32.PACK_B R5, R5 ;  /* 0x00000005ff05723e */ /* 0x000fe200024050ff */
[----:B------:R-:W-:Y:S01]  /*6150*/  @P0 STG.E desc[UR36][R10.64+0x24], R63 ;  /* 0x0000243f0a000986 */ /* 0x000fe2000c101924 */
[----:B------:R-:W-:Y:S01]  /*6160*/  ISETP.GT.AND P0, PT, R3, RZ, P3 ;  /* 0x000000ff0300720c */ /* 0x000fe20001f04270 */
[-C--:B------:R-:W-:Y:S01]  /*6170*/  FMUL R29, R29, R90.reuse ;  /* 0x0000005a1d1d7220 */ /* 0x080fe20000400000 */
[----:B------:R-:W-:Y:S01]  /*6180*/  F2FP.TF32.F32.PACK_B R73, R73 ;  /* 0x00000049ff49723e */ /* 0x000fe200024050ff */
[----:B------:R0:W-:Y:S01]  /*6190*/  @P1 STG.E desc[UR36][R10.64+0x20], R13 ;  /* 0x0000200d0a001986 */ /* 0x0001e2000c101924 */
[C---:B------:R-:W-:Y:S01]  /*61a0*/  ISETP.GT.AND P1, PT, R4.reuse, 0x19, PT ;  /* 0x000000190400780c */ /* 0x040fe20003f24270 */
[-C--:B------:R-:W-:Y:S01]  /*61b0*/  FMUL R31, R31, R90.reuse ;  /* 0x0000005a1f1f7220 */ /* 0x080fe20000400000 */
[----:B------:R-:W-:Y:S01]  /*61c0*/  F2FP.TF32.F32.PACK_B R75, R75 ;  /* 0x0000004bff4b723e */ /* 0x000fe200024050ff */
[-C--:B------:R-:W-:Y:S01]  /*61d0*/  FMUL R33, R33, R90.reuse ;  /* 0x0000005a21217220 */ /* 0x080fe20000400000 */
[C---:B------:R-:W-:Y:S01]  /*61e0*/  ISETP.GT.AND P5, PT, R4.reuse, 0x28, PT ;  /* 0x000000280400780c */ /* 0x040fe20003fa4270 */
[-C--:B------:R-:W-:Y:S01]  /*61f0*/  FMUL R35, R35, R90.reuse ;  /* 0x0000005a23237220 */ /* 0x080fe20000400000 */
[----:B------:R-:W-:Y:S01]  /*6200*/  ISETP.GT.AND P4, PT, R4, 0x29, PT ;  /* 0x000000290400780c */ /* 0x000fe20003f84270 */
[-C--:B------:R-:W-:Y:S01]  /*6210*/  FMUL R37, R37, R90.reuse ;  /* 0x0000005a25257220 */ /* 0x080fe20000400000 */
[----:B------:R-:W-:Y:S01]  /*6220*/  F2FP.TF32.F32.PACK_B R77, R77 ;  /* 0x0000004dff4d723e */ /* 0x000fe200024050ff */
[----:B------:R1:W-:Y:S01]  /*6230*/  @P0 STG.E desc[UR36][R8.64+0x40], R5 ;  /* 0x0000400508000986 */ /* 0x0003e2000c101924 */
[----:B------:R-:W-:Y:S01]  /*6240*/  ISETP.GT.AND P0, PT, R3, RZ, P2 ;  /* 0x000000ff0300720c */ /* 0x000fe20001704270 */
[-C--:B0-----:R-:W-:Y:S01]  /*6250*/  FMUL R13, R66, R90.reuse ;  /* 0x0000005a420d7220 */ /* 0x081fe20000400000 */
[----:B------:R-:W-:Y:S01]  /*6260*/  F2FP.TF32.F32.PACK_B R79, R79 ;  /* 0x0000004fff4f723e */ /* 0x000fe200024050ff */
[-C--:B------:R-:W-:Y:S01]  /*6270*/  FMUL R39, R39, R90.reuse ;  /* 0x0000005a27277220 */ /* 0x080fe20000400000 */
[----:B------:R-:W-:Y:S01]  /*6280*/  F2FP.TF32.F32.PACK_B R81, R81 ;  /* 0x00000051ff51723e */ /* 0x000fe200024050ff */
[-C--:B------:R-:W-:Y:S01]  /*6290*/  FMUL R41, R41, R90.reuse ;  /* 0x0000005a29297220 */ /* 0x080fe20000400000 */
[----:B------:R-:W-:Y:S01]  /*62a0*/  F2FP.TF32.F32.PACK_B R13, R13 ;  /* 0x0000000dff0d723e */ /* 0x000fe200024050ff */
[-C--:B------:R-:W-:Y:S01]  /*62b0*/  FMUL R43, R43, R90.reuse ;  /* 0x0000005a2b2b7220 */ /* 0x080fe20000400000 */
[----:B------:R-:W-:Y:S01]  /*62c0*/  F2FP.TF32.F32.PACK_B R83, R83 ;  /* 0x00000053ff53723e */ /* 0x000fe200024050ff */
[-C--:B------:R-:W-:Y:S01]  /*62d0*/  FMUL R45, R45, R90.reuse ;  /* 0x0000005a2d2d7220 */ /* 0x080fe20000400000 */
[----:B------:R-:W-:Y:S01]  /*62e0*/  P2R R57, PR, RZ, 0x20 ;  /* 0x00000020ff397803 */ /* 0x000fe20000000000 */
[-C--:B-1----:R-:W-:Y:S01]  /*62f0*/  FMUL R5, R68, R90.reuse ;  /* 0x0000005a44057220 */ /* 0x082fe20000400000 */
[----:B------:R-:W-:Y:S01]  /*6300*/  P2R R56, PR, RZ, 0x10 ;  /* 0x00000010ff387803 */ /* 0x000fe20000000000 */
[----:B------:R-:W-:Y:S01]  /*6310*/  @P0 STG.E desc[UR36][R8.64+0x44], R65 ;  /* 0x0000444108000986 */ /* 0x000fe2000c101924 */
[----:B------:R-:W-:Y:S01]  /*6320*/  ISETP.GT.AND P0, PT, R3, 0x8, P3 ;  /* 0x000000080300780c */ /* 0x000fe20001f04270 */
[-C--:B------:R-:W-:Y:S01]  /*6330*/  FMUL R47, R47, R90.reuse ;  /* 0x0000005a2f2f7220 */ /* 0x080fe20000400000 */
[----:B------:R-:W-:Y:S01]  /*6340*/  F2FP.TF32.F32.PACK_B R5, R5 ;  /* 0x00000005ff05723e */ /* 0x000fe200024050ff */
[-C--:B------:R-:W-:Y:S01]  /*6350*/  FMUL R49, R49, R90.reuse ;  /* 0x0000005a31317220 */ /* 0x080fe20000400000 */
[----:B------:R-:W-:Y:S01]  /*6360*/  ISETP.GT.AND P3, PT, R4, 0x30, PT ;  /* 0x000000300400780c */ /* 0x000fe20003f64270 */
[-C--:B------:R-:W-:Y:S01]  /*6370*/  FMUL R51, R51, R90.reuse ;  /* 0x0000005a33337220 */ /* 0x080fe20000400000 */
[----:B------:R-:W-:Y:S01]  /*6380*/  F2FP.TF32.F32.PACK_B R85, R85 ;  /* 0x00000055ff55723e */ /* 0x000fe200024050ff */
[-C--:B------:R-:W-:Y:S01]  /*6390*/  FMUL R53, R53, R90.reuse ;  /* 0x0000005a35357220 */ /* 0x080fe20000400000 */
[----:B------:R-:W-:Y:S01]  /*63a0*/  F2FP.TF32.F32.PACK_B R87, R87 ;  /* 0x00000057ff57723e */ /* 0x000fe200024050ff */
[----:B------:R-:W-:Y:S01]  /*63b0*/  FMUL R55, R55, R90 ;  /* 0x0000005a37377220 */ /* 0x000fe20000400000 */
[----:B------:R-:W-:-:S02]  /*63c0*/  F2FP.TF32.F32.PACK_B R25, R25 ;  /* 0x00000019ff19723e */ /* 0x000fc400024050ff */
[----:B------:R-:W-:Y:S01]  /*63d0*/  F2FP.TF32.F32.PACK_B R27, R27 ;  /* 0x0000001bff1b723e */ /* 0x000fe200024050ff */
[----:B------:R0:W-:Y:S01]  /*63e0*/  @P0 STG.E desc[UR36][R10.64+0x40], R13 ;  /* 0x0000400d0a000986 */ /* 0x0001e2000c101924 */
[----:B------:R-:W-:Y:S02]  /*63f0*/  ISETP.GT.AND P0, PT, R3, 0x8, P2 ;  /* 0x000000080300780c */ /* 0x000fe40001704270 */
[----:B------:R-:W-:Y:S02]  /*6400*/  ISETP.GT.AND P2, PT, R4, 0x18, PT ;  /* 0x000000180400780c */ /* 0x000fe40003f44270 */
[----:B------:R-:W-:Y:S02]  /*6410*/  F2FP.TF32.F32.PACK_B R29, R29 ;  /* 0x0000001dff1d723e */ /* 0x000fe400024050ff */
[----:B------:R-:W-:Y:S02]  /*6420*/  F2FP.TF32.F32.PACK_B R31, R31 ;  /* 0x0000001fff1f723e */ /* 0x000fe400024050ff */
[----:B------:R-:W-:-:S02]  /*6430*/  F2FP.TF32.F32.PACK_B R33, R33 ;  /* 0x00000021ff21723e */ /* 0x000fc400024050ff */
[----:B------:R-:W-:Y:S01]  /*6440*/  F2FP.TF32.F32.PACK_B R35, R35 ;  /* 0x00000023ff23723e */ /* 0x000fe200024050ff */
[----:B0-----:R-:W-:Y:S01]  /*6450*/  FMUL R13, R70, R90 ;  /* 0x0000005a460d7220 */ /* 0x001fe20000400000 */
[----:B------:R-:W-:Y:S01]  /*6460*/  F2FP.TF32.F32.PACK_B R37, R37 ;  /* 0x00000025ff25723e */ /* 0x000fe200024050ff */
[----:B------:R-:W-:Y:S01]  /*6470*/  @P0 STG.E desc[UR36][R10.64+0x44], R67 ;  /* 0x000044430a000986 */ /* 0x000fe2000c101924 */
[----:B------:R-:W-:Y:S02]  /*6480*/  ISETP.GT.AND P0, PT, R3, RZ, P2 ;  /* 0x000000ff0300720c */ /* 0x000fe40001704270 */
[----:B------:R-:W-:Y:S02]  /*6490*/  F2FP.TF32.F32.PACK_B R13, R13 ;  /* 0x0000000dff0d723e */ /* 0x000fe400024050ff */
[----:B------:R-:W-:Y:S02]  /*64a0*/  F2FP.TF32.F32.PACK_B R39, R39 ;  /* 0x00000027ff27723e */ /* 0x000fe400024050ff */
[----:B------:R-:W-:-:S02]  /*64b0*/  F2FP.TF32.F32.PACK_B R41, R41 ;  /* 0x00000029ff29723e */ /* 0x000fc400024050ff */
[----:B------:R-:W-:Y:S02]  /*64c0*/  F2FP.TF32.F32.PACK_B R43, R43 ;  /* 0x0000002bff2b723e */ /* 0x000fe400024050ff */
[----:B------:R-:W-:Y:S02]  /*64d0*/  F2FP.TF32.F32.PACK_B R45, R45 ;  /* 0x0000002dff2d723e */ /* 0x000fe400024050ff */
[----:B------:R-:W-:Y:S01]  /*64e0*/  F2FP.TF32.F32.PACK_B R47, R47 ;  /* 0x0000002fff2f723e */ /* 0x000fe200024050ff */
[----:B------:R0:W-:Y:S01]  /*64f0*/  @P0 STG.E desc[UR36][R8.64+0x60], R5 ;  /* 0x0000600508000986 */ /* 0x0001e2000c101924 */
[----:B------:R-:W-:Y:S02]  /*6500*/  ISETP.GT.AND P0, PT, R3, RZ, P1 ;  /* 0x000000ff0300720c */ /* 0x000fe40000f04270 */
[----:B------:R-:W-:Y:S02]  /*6510*/  F2FP.TF32.F32.PACK_B R49, R49 ;  /* 0x00000031ff31723e */ /* 0x000fe400024050ff */
[----:B------:R-:W-:-:S02]  /*6520*/  F2FP.TF32.F32.PACK_B R51, R51 ;  /* 0x00000033ff33723e */ /* 0x000fc400024050ff */
[----:B------:R-:W-:Y:S02]  /*6530*/  F2FP.TF32.F32.PACK_B R53, R53 ;  /* 0x00000035ff35723e */ /* 0x000fe400024050ff */
[----:B------:R-:W-:Y:S01]  /*6540*/  F2FP.TF32.F32.PACK_B R55, R55 ;  /* 0x00000037ff37723e */ /* 0x000fe200024050ff */
[----:B0-----:R-:W-:-:S04]  /*6550*/  FMUL R5, R72, R90 ;  /* 0x0000005a48057220 */ /* 0x001fc80000400000 */
[----:B------:R-:W-:Y:S01]  /*6560*/  @P0 STG.E desc[UR36][R8.64+0x64], R69 ;  /* 0x0000644508000986 */ /* 0x000fe2000c101924 */
[----:B------:R-:W-:Y:S02]  /*6570*/  ISETP.GT.AND P0, PT, R3, 0x8, P2 ;  /* 0x000000080300780c */ /* 0x000fe40001704270 */
[----:B------:R-:W-:Y:S02]  /*6580*/  ISETP.GT.AND P2, PT, R4, 0x20, PT ;  /* 0x000000200400780c */ /* 0x000fe40003f44270 */
[----:B------:R-:W-:-:S09]  /*6590*/  F2FP.TF32.F32.PACK_B R5, R5 ;  /* 0x00000005ff05723e */ /* 0x000fd200024050ff */
[----:B------:R0:W-:Y:S01]  /*65a0*/  @P0 STG.E desc[UR36][R10.64+0x60], R13 ;  /* 0x0000600d0a000986 */ /* 0x0001e2000c101924 */
[----:B------:R-:W-:Y:S02]  /*65b0*/  ISETP.GT.AND P0, PT, R3, 0x8, P1 ;  /* 0x000000080300780c */ /* 0x000fe40000f04270 */
[----:B------:R-:W-:Y:S01]  /*65c0*/  ISETP.GT.AND P1, PT, R4, 0x21, PT ;  /* 0x000000210400780c */ /* 0x000fe20003f24270 */
[----:B0-----:R-:W-:-:S10]  /*65d0*/  FMUL R13, R74, R90 ;  /* 0x0000005a4a0d7220 */ /* 0x001fd40000400000 */
[----:B------:R-:W-:Y:S01]  /*65e0*/  @P0 STG.E desc[UR36][R10.64+0x64], R71 ;  /* 0x000064470a000986 */ /* 0x000fe2000c101924 */
[----:B------:R-:W-:Y:S02]  /*65f0*/  ISETP.GT.AND P0, PT, R3, RZ, P2 ;  /* 0x000000ff0300720c */ /* 0x000fe40001704270 */
[----:B------:R-:W-:-:S11]  /*6600*/  F2FP.TF32.F32.PACK_B R13, R13 ;  /* 0x0000000dff0d723e */ /* 0x000fd600024050ff */
[----:B------:R0:W-:Y:S01]  /*6610*/  @P0 STG.E desc[UR36][R8.64+0x80], R5 ;  /* 0x0000800508000986 */ /* 0x0001e2000c101924 */
[----:B------:R-:W-:Y:S01]  /*6620*/  ISETP.GT.AND P0, PT, R3, RZ, P1 ;  /* 0x000000ff0300720c */ /* 0x000fe20000f04270 */
[----:B0-----:R-:W-:-:S12]  /*6630*/  FMUL R5, R76, R90 ;  /* 0x0000005a4c057220 */ /* 0x001fd80000400000 */
[----:B------:R-:W-:Y:S01]  /*6640*/  @P0 STG.E desc[UR36][R8.64+0x84], R73 ;  /* 0x0000844908000986 */ /* 0x000fe2000c101924 */
[----:B------:R-:W-:Y:S02]  /*6650*/  ISETP.GT.AND P0, PT, R3, 0x8, P2 ;  /* 0x000000080300780c */ /* 0x000fe40001704270 */
[----:B------:R-:W-:Y:S02]  /*6660*/  F2FP.TF32.F32.PACK_B R5, R5 ;  /* 0x00000005ff05723e */ /* 0x000fe400024050ff */
[----:B------:R-:W-:-:S09]  /*6670*/  ISETP.GT.AND P2, PT, R4, 0x38, PT ;  /* 0x000000380400780c */ /* 0x000fd20003f44270 */
[----:B------:R0:W-:Y:S01]  /*6680*/  @P0 STG.E desc[UR36][R10.64+0x80], R13 ;  /* 0x0000800d0a000986 */ /* 0x0001e2000c101924 */
[----:B------:R-:W-:Y:S01]  /*6690*/  ISETP.GT.AND P0, PT, R3, 0x8, P1 ;  /* 0x000000080300780c */ /* 0x000fe20000f04270 */
[----:B0-----:R-:W-:-:S12]  /*66a0*/  FMUL R13, R78, R90 ;  /* 0x0000005a4e0d7220 */ /* 0x001fd80000400000 */
        /* <DEDUP_REMOVED lines=8> */
[----:B------:R-:W-:-:S11]  /*6730*/  F2FP.TF32.F32.PACK_B R5, R5 ;  /* 0x00000005ff05723e */ /* 0x000fd600024050ff */
[----:B------:R0:W-:Y:S01]  /*6740*/  @P0 STG.E desc[UR36][R10.64+0xa0], R13 ;  /* 0x0000a00d0a000986 */ /* 0x0001e2000c101924 */
[C---:B------:R-:W-:Y:S02]  /*6750*/  ISETP.GT.AND P0, PT, R3.reuse, 0x8, P4 ;  /* 0x000000080300780c */ /* 0x040fe40002704270 */
[----:B------:R-:W-:Y:S01]  /*6760*/  ISETP.GT.AND P4, PT, R3, 0x8, P2 ;  /* 0x000000080300780c */ /* 0x000fe20001784270 */
[----:B0-----:R-:W-:-:S10]  /*6770*/  FMUL R13, R82, R90 ;  /* 0x0000005a520d7220 */ /* 0x001fd40000400000 */
[----:B------:R-:W-:Y:S01]  /*6780*/  @P0 STG.E desc[UR36][R10.64+0xa4], R79 ;  /* 0x0000a44f0a000986 */ /* 0x000fe2000c101924 */
[----:B------:R-:W-:Y:S02]  /*6790*/  ISETP.GT.AND P0, PT, R3, RZ, P3 ;  /* 0x000000ff0300720c */ /* 0x000fe40001f04270 */
[----:B------:R-:W-:-:S11]  /*67a0*/  F2FP.TF32.F32.PACK_B R13, R13 ;  /* 0x0000000dff0d723e */ /* 0x000fd600024050ff */
[----:B------:R0:W-:Y:S01]  /*67b0*/  @P0 STG.E desc[UR36][R8.64+0xc0], R5 ;  /* 0x0000c00508000986 */ /* 0x0001e2000c101924 */
[----:B------:R-:W-:-:S04]  /*67c0*/  ISETP.GT.AND P0, PT, R4, 0x31, PT ;  /* 0x000000310400780c */ /* 0x000fc80003f04270 */
[----:B------:R-:W-:Y:S01]  /*67d0*/  ISETP.GT.AND P1, PT, R3, RZ, P0 ;  /* 0x000000ff0300720c */ /* 0x000fe20000724270 */
[----:B0-----:R-:W-:-:S05]  /*67e0*/  FMUL R5, R84, R90 ;  /* 0x0000005a54057220 */ /* 0x001fca0000400000 */
[----:B------:R-:W-:-:S07]  /*67f0*/  F2FP.TF32.F32.PACK_B R5, R5 ;  /* 0x00000005ff05723e */ /* 0x000fce00024050ff */
[----:B------:R-:W-:Y:S01]  /*6800*/  @P1 STG.E desc[UR36][R8.64+0xc4], R81 ;  /* 0x0000c45108001986 */ /* 0x000fe2000c101924 */
[----:B------:R-:W-:-:S13]  /*6810*/  ISETP.GT.AND P1, PT, R3, 0x8, P3 ;  /* 0x000000080300780c */ /* 0x000fda0001f24270 */
[----:B------:R0:W-:Y:S01]  /*6820*/  @P1 STG.E desc[UR36][R10.64+0xc0], R13 ;  /* 0x0000c00d0a001986 */ /* 0x0001e2000c101924 */
[----:B------:R-:W-:-:S13]  /*6830*/  ISETP.GT.AND P1, PT, R3, 0x8, P0 ;  /* 0x000000080300780c */ /* 0x000fda0000724270 */
[----:B------:R-:W-:Y:S01]  /*6840*/  @P1 STG.E desc[UR36][R10.64+0xc4], R83 ;  /* 0x0000c4530a001986 */ /* 0x000fe2000c101924 */
[----:B------:R-:W-:-:S05]  /*6850*/  IADD3 R14, P1, R103, R10, RZ ;  /* 0x0000000a670e7210 */ /* 0x000fca0007f3e0ff */
[----:B------:R-:W-:Y:S01]  /*6860*/  IMAD.X R15, R23, 0x1, R11, P1 ;  /* 0x00000001170f7824 */ /* 0x000fe200008e060b */
[----:B------:R-:W-:-:S13]  /*6870*/  ISETP.GT.AND P1, PT, R3, RZ, P2 ;  /* 0x000000ff0300720c */ /* 0x000fda0001724270 */
[----:B------:R1:W-:Y:S01]  /*6880*/  @P1 STG.E desc[UR36][R8.64+0xe0], R5 ;  /* 0x0000e00508001986 */ /* 0x0003e2000c101924 */
[----:B------:R-:W-:-:S05]  /*6890*/  IADD3 R20, P1, R103, R10, RZ ;  /* 0x0000000a67147210 */ /* 0x000fca0007f3e0ff */
[----:B------:R-:W-:Y:S01]  /*68a0*/  IMAD.X R21, R23, 0x1, R11, P1 ;  /* 0x0000000117157824 */ /* 0x000fe200008e060b */
[----:B------:R-:W-:-:S05]  /*68b0*/  IADD3 R12, P1, R103, R8, RZ ;  /* 0x00000008670c7210 */ /* 0x000fca0007f3e0ff */
[----:B0-----:R-:W-:Y:S01]  /*68c0*/  IMAD.X R13, R23, 0x1, R9, P1 ;  /* 0x00000001170d7824 */ /* 0x001fe200008e0609 */
[----:B------:R-:W-:Y:S01]  /*68d0*/  ISETP.GT.AND P1, PT, R4, 0x39, PT ;  /* 0x000000390400780c */ /* 0x000fe20003f24270 */
[-C--:B-1----:R-:W-:Y:S01]  /*68e0*/  FMUL R5, R86, R90.reuse ;  /* 0x0000005a56057220 */ /* 0x082fe20000400000 */
[----:B------:R-:W-:Y:S02]  /*68f0*/  FMUL R23, R24, R90 ;  /* 0x0000005a18177220 */ /* 0x000fe40000400000 */
[----:B------:R-:W-:Y:S02]  /*6900*/  ISETP.GT.AND P5, PT, R3, RZ, P1 ;  /* 0x000000ff0300720c */ /* 0x000fe40000fa4270 */
[----:B------:R-:W-:Y:S02]  /*6910*/  F2FP.TF32.F32.PACK_B R5, R5 ;  /* 0x00000005ff05723e */ /* 0x000fe400024050ff */
[----:B------:R-:W-:-:S09]  /*6920*/  F2FP.TF32.F32.PACK_B R23, R23 ;  /* 0x00000017ff17723e */ /* 0x000fd200024050ff */
[----:B------:R-:W-:Y:S01]  /*6930*/  @P5 STG.E desc[UR36][R8.64+0xe4], R85 ;  /* 0x0000e45508005986 */ /* 0x000fe2000c101924 */
[----:B------:R-:W-:-:S03]  /*6940*/  ISETP.GT.AND P5, PT, R4, 0x1, PT ;  /* 0x000000010400780c */ /* 0x000fc60003fa4270 */
[----:B------:R0:W-:Y:S01]  /*6950*/  @P4 STG.E desc[UR36][R10.64+0xe0], R5 ;  /* 0x0000e0050a004986 */ /* 0x0001e2000c101924 */
[C---:B------:R-:W-:Y:S02]  /*6960*/  ISETP.GT.AND P4, PT, R3.reuse, 0x8, P1 ;  /* 0x000000080300780c */ /* 0x040fe40000f84270 */
[----:B------:R-:W-:Y:S01]  /*6970*/  ISETP.GT.AND P5, PT, R3, 0x80, P5 ;  /* 0x000000800300780c */ /* 0x000fe20002fa4270 */
[----:B0-----:R-:W-:-:S10]  /*6980*/  FMUL R5, R26, R90 ;  /* 0x0000005a1a057220 */ /* 0x001fd40000400000 */
[----:B------:R0:W-:Y:S01]  /*6990*/  @P4 STG.E desc[UR36][R10.64+0xe4], R87 ;  /* 0x0000e4570a004986 */ /* 0x0001e2000c101924 */
[C---:B------:R-:W-:Y:S01]  /*69a0*/  ISETP.GT.AND P4, PT, R3.reuse, 0x80, P6 ;  /* 0x000000800300780c */ /* 0x040fe20003784270 */
[----:B------:R-:W-:Y:S01]  /*69b0*/  @P5 IMAD.MOV.U32 R8, RZ, RZ, R12 ;  /* 0x000000ffff085224 */ /* 0x000fe200078e000c */
[----:B------:R-:W-:Y:S01]  /*69c0*/  ISETP.GT.AND P6, PT, R3, 0x88, P6 ;  /* 0x000000880300780c */ /* 0x000fe200037c4270 */
[----:B------:R-:W-:Y:S01]  /*69d0*/  @P5 IMAD.MOV.U32 R9, RZ, RZ, R13 ;  /* 0x000000ffff095224 */ /* 0x000fe200078e000d */
[----:B------:R-:W-:Y:S01]  /*69e0*/  F2FP.TF32.F32.PACK_B R5, R5 ;  /* 0x00000005ff05723e */ /* 0x000fe200024050ff */
[----:B0-----:R-:W-:-:S08]  /*69f0*/  FMUL R11, R28, R90 ;  /* 0x0000005a1c0b7220 */ /* 0x001fd00000400000 */
[----:B------:R-:W-:Y:S01]  /*6a00*/  @P4 STG.E desc[UR36][R12.64], R23 ;  /* 0x000000170c004986 */ /* 0x000fe2000c101924 */
[----:B------:R-:W-:Y:S02]  /*6a10*/  ISETP.NE.AND P4, PT, R56, RZ, PT ;  /* 0x000000ff3800720c */ /* 0x000fe40003f85270 */
[----:B------:R-:W-:Y:S01]  /*6a20*/  F2FP.TF32.F32.PACK_B R11, R11 ;  /* 0x0000000bff0b723e */ /* 0x000fe200024050ff */
[----:B------:R-:W-:Y:S01]  /*6a30*/  @P5 STG.E desc[UR36][R8.64+0x4], R25 ;  /* 0x0000041908005986 */ /* 0x000fe2000c101924 */
[----:B------:R-:W-:-:S03]  /*6a40*/  ISETP.NE.AND P5, PT, R57, RZ, PT ;  /* 0x000000ff3900720c */ /* 0x000fc60003fa5270 */
[----:B------:R0:W-:Y:S01]  /*6a50*/  @P6 STG.E desc[UR36][R14.64], R5 ;  /* 0x000000050e006986 */ /* 0x0001e2000c101924 */
[----:B------:R-:W-:-:S04]  /*6a60*/  ISETP.GT.AND P6, PT, R4, 0x1, PT ;  /* 0x000000010400780c */ /* 0x000fc80003fc4270 */
[----:B------:R-:W-:Y:S01]  /*6a70*/  ISETP.GT.AND P6, PT, R3, 0x88, P6 ;  /* 0x000000880300780c */ /* 0x000fe200037c4270 */
[-C--:B0-----:R-:W-:Y:S01]  /*6a80*/  FMUL R5, R30, R90.reuse ;  /* 0x0000005a1e057220 */ /* 0x081fe20000400000 */
[----:B------:R-:W-:-:S04]  /*6a90*/  FMUL R15, R50, R90 ;  /* 0x0000005a320f7220 */ /* 0x000fc80000400000 */
[----:B------:R-:W-:-:S07]  /*6aa0*/  F2FP.TF32.F32.PACK_B R5, R5 ;  /* 0x00000005ff05723e */ /* 0x000fce00024050ff */
[----:B------:R0:W-:Y:S01]  /*6ab0*/  @P6 STG.E desc[UR36][R20.64+0x4], R27 ;  /* 0x0000041b14006986 */ /* 0x0001e2000c101924 */
[----:B------:R-:W-:Y:S02]  /*6ac0*/  ISETP.GT.AND P6, PT, R4, 0x8, PT ;  /* 0x000000080400780c */ /* 0x000fe40003fc4270 */
[----:B------:R-:W-:Y:S02]  /*6ad0*/  F2FP.TF32.F32.PACK_B R15, R15 ;  /* 0x0000000fff0f723e */ /* 0x000fe400024050ff */
[----:B------:R-:W-:Y:S01]  /*6ae0*/  ISETP.GT.AND P6, PT, R3, 0x80, P6 ;  /* 0x000000800300780c */ /* 0x000fe200037c4270 */
[----:B0-----:R-:W-:-:S05]  /*6af0*/  FMUL R21, R52, R90 ;  /* 0x0000005a34157220 */ /* 0x001fca0000400000 */
[----:B------:R-:W-:-:S07]  /*6b00*/  F2FP.TF32.F32.PACK_B R21, R21 ;  /* 0x00000015ff15723e */ /* 0x000fce00024050ff */
[----:B------:R-:W-:Y:S02]  /*6b10*/  @P6 IMAD.MOV.U32 R8, RZ, RZ, R12 ;  /* 0x000000ffff086224 */ /* 0x000fe400078e000c */
[----:B------:R-:W-:-:S05]  /*6b20*/  @P6 IMAD.MOV.U32 R9, RZ, RZ, R13 ;  /* 0x000000ffff096224 */ /* 0x000fca00078e000d */
[----:B------:R0:W-:Y:S01]  /*6b30*/  @P6 STG.E desc[UR36][R8.64+0x20], R11 ;  /* 0x0000200b08006986 */ /* 0x0001e2000c101924 */
[----:B------:R-:W-:-:S04]  /*6b40*/  ISETP.GT.AND P6, PT, R4, 0x9, PT ;  /* 0x000000090400780c */ /* 0x000fc80003fc4270 */
[----:B------:R-:W-:Y:S01]  /*6b50*/  ISETP.GT.AND P6, PT, R3, 0x80, P6 ;  /* 0x000000800300780c */ /* 0x000fe200037c4270 */
[----:B0-----:R-:W-:-:S05]  /*6b60*/  FMUL R11, R32, R90 ;  /* 0x0000005a200b7220 */ /* 0x001fca0000400000 */
[----:B------:R-:W-:-:S07]  /*6b70*/  F2FP.TF32.F32.PACK_B R11, R11 ;  /* 0x0000000bff0b723e */ /* 0x000fce00024050ff */
[----:B------:R-:W-:Y:S02]  /*6b80*/  @P6 IMAD.MOV.U32 R8, RZ, RZ, R12 ;  /* 0x000000ffff086224 */ /* 0x000fe400078e000c */
[----:B------:R-:W-:-:S05]  /*6b90*/  @P6 IMAD.MOV.U32 R9, RZ, RZ, R13 ;  /* 0x000000ffff096224 */ /* 0x000fca00078e000d */
[----:B------:R-:W-:Y:S01]  /*6ba0*/  @P6 STG.E desc[UR36][R8.64+0x24], R29 ;  /* 0x0000241d08006986 */ /* 0x000fe2000c101924 */
[----:B------:R-:W-:-:S04]  /*6bb0*/  ISETP.GT.AND P6, PT, R4, 0x8, PT ;  /* 0x000000080400780c */ /* 0x000fc80003fc4270 */
[----:B------:R-:W-:-:S13]  /*6bc0*/  ISETP.GT.AND P6, PT, R3, 0x88, P6 ;  /* 0x000000880300780c */ /* 0x000fda00037c4270 */
[----:B------:R0:W-:Y:S01]  /*6bd0*/  @P6 STG.E desc[UR36][R6.64+0x20], R5 ;  /* 0x0000200506006986 */ /* 0x0001e2000c101924 */
[----:B------:R-:W-:-:S04]  /*6be0*/  ISETP.GT.AND P6, PT, R4, 0x9, PT ;  /* 0x000000090400780c */ /* 0x000fc80003fc4270 */
[----:B------:R-:W-:Y:S01]  /*6bf0*/  ISETP.GT.AND P6, PT, R3, 0x88, P6 ;  /* 0x000000880300780c */ /* 0x000fe200037c4270 */
[----:B0-----:R-:W-:-:S05]  /*6c00*/  FMUL R5, R34, R90 ;  /* 0x0000005a22057220 */ /* 0x001fca0000400000 */
[----:B------:R-:W-:-:S07]  /*6c10*/  F2FP.TF32.F32.PACK_B R5, R5 ;  /* 0x00000005ff05723e */ /* 0x000fce00024050ff */
[----:B------:R-:W-:Y:S01]  /*6c20*/  @P6 STG.E desc[UR36][R6.64+0x24], R31 ;  /* 0x0000241f06006986 */ /* 0x000fe2000c101924 */
[----:B------:R-:W-:-:S04]  /*6c30*/  ISETP.GT.AND P6, PT, R4, 0x10, PT ;  /* 0x000000100400780c */ /* 0x000fc80003fc4270 */
[----:B------:R-:W-:-:S13]  /*6c40*/  ISETP.GT.AND P6, PT, R3, 0x80, P6 ;  /* 0x000000800300780c */ /* 0x000fda00037c4270 */
        /* <DEDUP_REMOVED lines=54> */
[----:B------:R0:W-:Y:S01]  /*6fb0*/  @P6 STG.E desc[UR36][R6.64+0x80], R5 ;  /* 0x0000800506006986 */ /* 0x0001e2000c101924 */
[----:B------:R-:W-:-:S04]  /*6fc0*/  ISETP.GT.AND P6, PT, R4, 0x21, PT ;  /* 0x000000210400780c */ /* 0x000fc80003fc4270 */
[----:B------:R-:W-:-:S13]  /*6fd0*/  ISETP.GT.AND P6, PT, R3, 0x88, P6 ;  /* 0x000000880300780c */ /* 0x000fda00037c4270 */
[----:B------:R-:W-:Y:S02]  /*6fe0*/  @P6 IMAD.MOV.U32 R4, RZ, RZ, R6 ;  /* 0x000000ffff046224 */ /* 0x000fe400078e0006 */
[----:B0-----:R-:W-:-:S05]  /*6ff0*/  @P6 IMAD.MOV.U32 R5, RZ, RZ, R7 ;  /* 0x000000ffff056224 */ /* 0x001fca00078e0007 */
[----:B------:R0:W-:Y:S01]  /*7000*/  @P6 STG.E desc[UR36][R4.64+0x84], R43 ;  /* 0x0000842b04006986 */ /* 0x0001e2000c101924 */
[C---:B------:R-:W-:Y:S02]  /*7010*/  ISETP.GT.AND P6, PT, R3.reuse, 0x80, P5 ;  /* 0x000000800300780c */ /* 0x040fe40002fc4270 */
[----:B------:R-:W-:-:S11]  /*7020*/  ISETP.GT.AND P5, PT, R3, 0x88, P5 ;  /* 0x000000880300780c */ /* 0x000fd60002fa4270 */
[----:B0-----:R-:W-:Y:S02]  /*7030*/  @P6 IMAD.MOV.U32 R4, RZ, RZ, R12 ;  /* 0x000000ffff046224 */ /* 0x001fe400078e000c */
[----:B------:R-:W-:-:S05]  /*7040*/  @P6 IMAD.MOV.U32 R5, RZ, RZ, R13 ;  /* 0x000000ffff056224 */ /* 0x000fca00078e000d */
[----:B------:R0:W-:Y:S01]  /*7050*/  @P6 STG.E desc[UR36][R4.64+0xa0], R9 ;  /* 0x0000a00904006986 */ /* 0x0001e2000c101924 */
[C---:B------:R-:W-:Y:S02]  /*7060*/  ISETP.GT.AND P6, PT, R3.reuse, 0x80, P4 ;  /* 0x000000800300780c */ /* 0x040fe400027c4270 */
[----:B------:R-:W-:Y:S01]  /*7070*/  ISETP.GT.AND P4, PT, R3, 0x88, P4 ;  /* 0x000000880300780c */ /* 0x000fe20002784270 */
[----:B0-----:R-:W-:-:S10]  /*7080*/  FMUL R9, R48, R90 ;  /* 0x0000005a30097220 */ /* 0x001fd40000400000 */
[----:B------:R-:W-:Y:S02]  /*7090*/  @P6 IMAD.MOV.U32 R4, RZ, RZ, R12 ;  /* 0x000000ffff046224 */ /* 0x000fe400078e000c */
[----:B------:R-:W-:Y:S01]  /*70a0*/  @P6 IMAD.MOV.U32 R5, RZ, RZ, R13 ;  /* 0x000000ffff056224 */ /* 0x000fe200078e000d */
[----:B------:R-:W-:-:S04]  /*70b0*/  F2FP.TF32.F32.PACK_B R9, R9 ;  /* 0x00000009ff09723e */ /* 0x000fc800024050ff */
[----:B------:R0:W-:Y:S02]  /*70c0*/  @P6 STG.E desc[UR36][R4.64+0xa4], R45 ;  /* 0x0000a42d04006986 */ /* 0x0001e4000c101924 */
[----:B0-----:R-:W-:Y:S02]  /*70d0*/  @P5 IMAD.MOV.U32 R4, RZ, RZ, R6 ;  /* 0x000000ffff045224 */ /* 0x001fe400078e0006 */
[----:B------:R-:W-:-:S05]  /*70e0*/  @P5 IMAD.MOV.U32 R5, RZ, RZ, R7 ;  /* 0x000000ffff055224 */ /* 0x000fca00078e0007 */
[----:B------:R0:W-:Y:S01]  /*70f0*/  @P5 STG.E desc[UR36][R4.64+0xa0], R11 ;  /* 0x0000a00b04005986 */ /* 0x0001e2000c101924 */
[C---:B------:R-:W-:Y:S02]  /*7100*/  ISETP.GT.AND P5, PT, R3.reuse, 0x80, P3 ;  /* 0x000000800300780c */ /* 0x040fe40001fa4270 */
[----:B------:R-:W-:Y:S01]  /*7110*/  ISETP.GT.AND P3, PT, R3, 0x88, P3 ;  /* 0x000000880300780c */ /* 0x000fe20001f64270 */
[----:B0-----:R-:W-:Y:S02]  /*7120*/  @P4 IMAD.MOV.U32 R4, RZ, RZ, R6 ;  /* 0x000000ffff044224 */ /* 0x001fe400078e0006 */
[----:B------:R-:W-:Y:S01]  /*7130*/  FMUL R11, R54, R90 ;  /* 0x0000005a360b7220 */ /* 0x000fe20000400000 */
[----:B------:R-:W-:-:S04]  /*7140*/  @P4 IMAD.MOV.U32 R5, RZ, RZ, R7 ;  /* 0x000000ffff054224 */ /* 0x000fc800078e0007 */
[----:B------:R-:W-:Y:S01]  /*7150*/  F2FP.TF32.F32.PACK_B R11, R11 ;  /* 0x0000000bff0b723e */ /* 0x000fe200024050ff */
[----:B------:R0:W-:Y:S01]  /*7160*/  @P4 STG.E desc[UR36][R4.64+0xa4], R47 ;  /* 0x0000a42f04004986 */ /* 0x0001e2000c101924 */
[C---:B------:R-:W-:Y:S02]  /*7170*/  ISETP.GT.AND P4, PT, R3.reuse, 0x80, P0 ;  /* 0x000000800300780c */ /* 0x040fe40000784270 */
[----:B------:R-:W-:Y:S01]  /*7180*/  ISETP.GT.AND P0, PT, R3, 0x88, P0 ;  /* 0x000000880300780c */ /* 0x000fe20000704270 */
[----:B0-----:R-:W-:Y:S02]  /*7190*/  @P5 IMAD.MOV.U32 R4, RZ, RZ, R12 ;  /* 0x000000ffff045224 */ /* 0x001fe400078e000c */
[----:B------:R-:W-:-:S05]  /*71a0*/  @P5 IMAD.MOV.U32 R5, RZ, RZ, R13 ;  /* 0x000000ffff055224 */ /* 0x000fca00078e000d */
        /* <DEDUP_REMOVED lines=10> */
[----:B------:R0:W-:Y:S02]  /*7250*/  @P3 STG.E desc[UR36][R4.64+0xc0], R15 ;  /* 0x0000c00f04003986 */ /* 0x0001e4000c101924 */
[----:B0-----:R-:W-:Y:S02]  /*7260*/  @P0 IMAD.MOV.U32 R4, RZ, RZ, R6 ;  /* 0x000000ffff040224 */ /* 0x001fe400078e0006 */
[----:B------:R-:W-:-:S05]  /*7270*/  @P0 IMAD.MOV.U32 R5, RZ, RZ, R7 ;  /* 0x000000ffff050224 */ /* 0x000fca00078e0007 */
[----:B------:R0:W-:Y:S02]  /*7280*/  @P0 STG.E desc[UR36][R4.64+0xc4], R51 ;  /* 0x0000c43304000986 */ /* 0x0001e4000c101924 */
[----:B0-----:R-:W-:Y:S02]  /*7290*/  @P5 IMAD.MOV.U32 R4, RZ, RZ, R12 ;  /* 0x000000ffff045224 */ /* 0x001fe400078e000c */
[----:B------:R-:W-:-:S05]  /*72a0*/  @P5 IMAD.MOV.U32 R5, RZ, RZ, R13 ;  /* 0x000000ffff055224 */ /* 0x000fca00078e000d */
[----:B------:R0:W-:Y:S04]  /*72b0*/  @P5 STG.E desc[UR36][R4.64+0xe0], R21 ;  /* 0x0000e01504005986 */ /* 0x0001e8000c101924 */
[----:B------:R1:W-:Y:S01]  /*72c0*/  @P4 STG.E desc[UR36][R12.64+0xe4], R53 ;  /* 0x0000e4350c004986 */ /* 0x0003e2000c101924 */
[----:B0-----:R-:W-:Y:S02]  /*72d0*/  @P2 IMAD.MOV.U32 R4, RZ, RZ, R6 ;  /* 0x000000ffff042224 */ /* 0x001fe400078e0006 */
[----:B------:R-:W-:-:S05]  /*72e0*/  @P2 IMAD.MOV.U32 R5, RZ, RZ, R7 ;  /* 0x000000ffff052224 */ /* 0x000fca00078e0007 */
[----:B------:R1:W-:Y:S04]  /*72f0*/  @P2 STG.E desc[UR36][R4.64+0xe0], R11 ;  /* 0x0000e00b04002986 */ /* 0x0003e8000c101924 */
[----:B------:R1:W-:Y:S02]  /*7300*/  @P1 STG.E desc[UR36][R6.64+0xe4], R55 ;  /* 0x0000e43706001986 */ /* 0x0003e4000c101924 */
.L_x_156:
[----:B------:R-:W-:Y:S05]  /*7310*/  BSYNC B0 ;  /* 0x0000000000007941 */ /* 0x000fea0003800000 */
.L_x_32:
[----:B------:R-:W-:Y:S01]  /*7320*/  IADD3 R16, P0, R16, UR38, RZ ;  /* 0x0000002610107c10 */ /* 0x000fe2000ff1e0ff */
[----:B------:R-:W-:Y:S01]  /*7330*/  ULDC.64 UR4, c[0x0][0x650] ;  /* 0x0001940000047ab9 */ /* 0x000fe20000000a00 */
[----:B------:R-:W-:Y:S01]  /*7340*/  PRMT R3, RZ, 0x7610, R3 ;  /* 0x00007610ff037816 */ /* 0x000fe20000000003 */
[----:B-----5:R-:W-:Y:S01]  /*7350*/  IMAD.MOV.U32 R103, RZ, RZ, -0x1 ;  /* 0xffffffffff677424 */ /* 0x020fe200078e00ff */
[----:B------:R-:W-:Y:S01]  /*7360*/  IADD3.X R17, R17, UR41, RZ, P0, !PT ;  /* 0x0000002911117c10 */ /* 0x000fe200087fe4ff */
[----:B------:R-:W-:Y:S01]  /*7370*/  IMAD.MOV.U32 R23, RZ, RZ, -0x1 ;  /* 0xffffffffff177424 */ /* 0x000fe200078e00ff */
[----:B------:R-:W-:-:S04]  /*7380*/  ISETP.GE.U32.AND P0, PT, R16, UR4, PT ;  /* 0x0000000410007c0c */ /* 0x000fc8000bf06070 */
[----:B------:R-:W-:-:S13]  /*7390*/  ISETP.GE.U32.AND.EX P0, PT, R17, UR5, PT, P0 ;  /* 0x0000000511007c0c */ /* 0x000fda000bf06100 */
[----:B------:R-:W-:Y:S05]  /*73a0*/  @P0 BRA `(.L_x_157) ;  /* 0x00000004004c0947 */ /* 0x000fea0003800000 */
[----:B-1----:R-:W1:Y:S01]  /*73b0*/  LDC.64 R10, c[0x0][0x628] ;  /* 0x00018a00ff0a7b82 */ /* 0x002e620000000a00 */
[----:B0-23--:R-:W0:Y:S01]  /*73c0*/  S2R R12, SR_CTAID.X ;  /* 0x00000000000c7919 */ /* 0x00de220000002500 */
[----:B------:R-:W-:Y:S02]  /*73d0*/  IMAD.MOV.U32 R8, RZ, RZ, R16 ;  /* 0x000000ffff087224 */ /* 0x000fe400078e0010 */
[----:B------:R-:W-:Y:S01]  /*73e0*/  IMAD.MOV.U32 R9, RZ, RZ, R17 ;  /* 0x000000ffff097224 */ /* 0x000fe200078e0011 */
[----:B------:R-:W2:Y:S03]  /*73f0*/  S2R R20, SR_CTAID.Y ;  /* 0x0000000000147919 */ /* 0x000ea60000002600 */
[----:B------:R-:W3:Y:S08]  /*7400*/  LDC R0, c[0x0][0x630] ;  /* 0x00018c00ff007b82 */ /* 0x000ef00000000800 */
[----:B------:R-:W0:Y:S01]  /*7410*/  LDC.64 R14, c[0x0][0x620] ;  /* 0x00018800ff0e7b82 */ /* 0x000e220000000a00 */
[----:B-1----:R-:W-:-:S04]  /*7420*/  ISETP.NE.U32.AND P0, PT, R10, RZ, PT ;  /* 0x000000ff0a00720c */ /* 0x002fc80003f05070 */
[----:B------:R-:W-:-:S13]  /*7430*/  ISETP.NE.AND.EX P0, PT, R11, RZ, PT, P0 ;  /* 0x000000ff0b00720c */ /* 0x000fda0003f05300 */
[----:B0-23--:R-:W-:Y:S05]  /*7440*/  @!P0 BRA `(.L_x_158) ;  /* 0x0000000000288947 */ /* 0x00dfea0003800000 */
        /* <DEDUP_REMOVED lines=10> */
.L_x_158:
[-CC-:B------:R-:W-:Y:S01]  /*74f0*/  SHF.R.U64 R23, R8, R0.reuse, R9.reuse ;  /* 0x0000000008177219 */ /* 0x180fe20000001209 */
[----:B------:R-:W0:Y:S01]  /*7500*/  LDC.64 R26, c[0x0][0x640] ;  /* 0x00019000ff1a7b82 */ /* 0x000e220000000a00 */
[----:B------:R-:W-:Y:S01]  /*7510*/  SHF.R.U32.HI R0, RZ, R0, R9 ;  /* 0x00000000ff007219 */ /* 0x000fe20000011609 */
[----:B------:R-:W-:Y:S01]  /*7520*/  ULDC UR4, c[0x0][0x150] ;  /* 0x0000540000047ab9 */ /* 0x000fe20000000800 */
[----:B------:R-:W-:Y:S02]  /*7530*/  IADD3 R3, P0, RZ, -R23, RZ ;  /* 0x80000017ff037210 */ /* 0x000fe40007f1e0ff */
[----:B------:R-:W-:-:S03]  /*7540*/  I2FP.F32.U32 R7, R12 ;  /* 0x0000000c00077245 */ /* 0x000fc60000201000 */
[----:B------:R-:W1:Y:S01]  /*7550*/  LDC R6, c[0x0][0x618] ;  /* 0x00018600ff067b82 */ /* 0x000e620000000800 */
[----:B------:R-:W-:Y:S02]  /*7560*/  IMAD.X R5, RZ, RZ, ~R0, P0 ;  /* 0x000000ffff057224 */ /* 0x000fe400000e0e00 */
[----:B------:R-:W-:Y:S01]  /*7570*/  FMUL R7, R7, UR4 ;  /* 0x0000000407077c20 */ /* 0x000fe20008400000 */
[----:B------:R-:W-:Y:S01]  /*7580*/  ULDC UR4, c[0x0][0x154] ;  /* 0x0000550000047ab9 */ /* 0x000fe20000000800 */
[-C--:B------:R-:W-:Y:S02]  /*7590*/  IMAD R0, R5, R14.reuse, RZ ;  /* 0x0000000e05007224 */ /* 0x080fe400078e02ff */
[C---:B------:R-:W-:Y:S01]  /*75a0*/  IMAD.WIDE.U32 R4, R3.reuse, R14, R16 ;  /* 0x0000000e03047225 */ /* 0x040fe200078e0010 */
[----:B------:R-:W2:Y:S01]  /*75b0*/  LDC R11, c[0x0][0x608] ;  /* 0x00018200ff0b7b82 */ /* 0x000ea20000000800 */
[----:B------:R-:W3:Y:S02]  /*75c0*/  F2I.U32.TRUNC.NTZ R7, R7 ;  /* 0x0000000700077305 */ /* 0x000ee4000020f000 */
[----:B------:R-:W-:-:S04]  /*75d0*/  IMAD R3, R3, R15, R0 ;  /* 0x0000000f03037224 */ /* 0x000fc800078e0200 */
[----:B------:R-:W-:Y:S01]  /*75e0*/  IMAD.IADD R3, R5, 0x1, R3 ;  /* 0x0000000105037824 */ /* 0x000fe200078e0203 */
[----:B------:R-:W5:Y:S01]  /*75f0*/  LDC R8, c[0x0][0x658] ;  /* 0x00019600ff087b82 */ /* 0x000f620000000800 */
[----:B------:R-:W-:Y:S02]  /*7600*/  I2FP.F32.U32 R5, R20 ;  /* 0x0000001400057245 */ /* 0x000fe40000201000 */
[----:B0-----:R-:W-:-:S04]  /*7610*/  ISETP.NE.U32.AND P0, PT, R26, RZ, PT ;  /* 0x000000ff1a00720c */ /* 0x001fc80003f05070 */
[----:B------:R-:W-:Y:S01]  /*7620*/  ISETP.NE.AND.EX P0, PT, R27, RZ, PT, P0 ;  /* 0x000000ff1b00720c */ /* 0x000fe20003f05300 */
[----:B------:R-:W0:Y:S01]  /*7630*/  LDC R9, c[0x0][0x144] ;  /* 0x00005100ff097b82 */ /* 0x000e220000000800 */
[-C--:B-1----:R-:W-:Y:S01]  /*7640*/  SHF.R.U64 R13, R4, R6.reuse, R3 ;  /* 0x00000006040d7219 */ /* 0x082fe20000001203 */
[----:B---3--:R-:W-:Y:S01]  /*7650*/  IMAD.MOV R7, RZ, RZ, -R7 ;  /* 0x000000ffff077224 */ /* 0x008fe200078e0a07 */
[----:B------:R-:W-:Y:S01]  /*7660*/  SHF.R.U32.HI R0, RZ, R6, R3 ;  /* 0x00000006ff007219 */ /* 0x000fe20000011603 */
[----:B------:R-:W-:-:S04]  /*7670*/  FMUL R6, R5, UR4 ;  /* 0x0000000405067c20 */ /* 0x000fc80008400000 */
[----:B------:R-:W1:Y:S01]  /*7680*/  LDC R21, c[0x0][0x148] ;  /* 0x00005200ff157b82 */ /* 0x000e620000000800 */
[----:B------:R3:W0:Y:S01]  /*7690*/  F2I.U32.TRUNC.NTZ R14, R6 ;  /* 0x00000006000e7305 */ /* 0x000622000020f000 */
[-CC-:B--2---:R-:W-:Y:S02]  /*76a0*/  SHF.R.U64 R10, R13, R11.reuse, R0.reuse ;  /* 0x0000000b0d0a7219 */ /* 0x184fe40000001200 */
[----:B------:R-:W-:-:S04]  /*76b0*/  SHF.R.U32.HI R3, RZ, R11, R0 ;  /* 0x0000000bff037219 */ /* 0x000fc80000011600 */
[----:B------:R-:W2:Y:S01]  /*76c0*/  LDC R24, c[0x0][0x648] ;  /* 0x00019200ff187b82 */ /* 0x000ea20000000800 */
[-CC-:B-----5:R-:W-:Y:S02]  /*76d0*/  SHF.R.U64 R15, R10, R8.reuse, R3.reuse ;  /* 0x000000080a0f7219 */ /* 0x1a0fe40000001203 */
[----:B------:R-:W-:-:S03]  /*76e0*/  SHF.R.U32.HI R5, RZ, R8, R3 ;  /* 0x00000008ff057219 */ /* 0x000fc60000011603 */
[----:B------:R-:W-:Y:S02]  /*76f0*/  IMAD.MOV.U32 R4, RZ, RZ, R15 ;  /* 0x000000ffff047224 */ /* 0x000fe400078e000f */
[----:B------:R-:W1:Y:S01]  /*7700*/  LDC R28, c[0x0][0x638] ;  /* 0x00018e00ff1c7b82 */ /* 0x000e620000000800 */
[----:B0-----:R-:W-:-:S07]  /*7710*/  IMAD R25, R9, R7, R12 ;  /* 0x0000000709197224 */ /* 0x001fce00078e020c */
[----:B------:R-:W0:Y:S08]  /*7720*/  LDC R29, c[0x0][0x610] ;  /* 0x00018400ff1d7b82 */ /* 0x000e300000000800 */
[----:B------:R-:W0:Y:S01]  /*7730*/  LDC R30, c[0x0][0x600] ;  /* 0x00018000ff1e7b82 */ /* 0x000e220000000800 */
[----:B---3--:R-:W-:Y:S05]  /*7740*/  @!P0 BRA `(.L_x_159) ;  /* 0x0000000000288947 */ /* 0x008fea0003800000 */
[----:B------:R-:W3:Y:S02]  /*7750*/  LDC R0, c[0x0][0x64c] ;  /* 0x00019300ff007b82 */ /* 0x000ee40000000800 */
[----:B---3--:R-:W-:-:S05]  /*7760*/  IADD3 R3, P0, R15, R0, RZ ;  /* 0x000000000f037210 */ /* 0x008fca0007f1e0ff */
        /* <DEDUP_REMOVED lines=8> */
.L_x_159:
[----:B------:R-:W-:Y:S01]  /*77f0*/  ISETP.NE.AND P0, PT, R2, 0x1, PT ;  /* 0x000000010200780c */ /* 0x000fe20003f05270 */
[----:B------:R-:W-:Y:S01]  /*7800*/  IMAD.MOV R14, RZ, RZ, -R14 ;  /* 0x000000ffff0e7224 */ /* 0x000fe200078e0a0e */
[----:B--2---:R-:W-:Y:S02]  /*7810*/  SHF.R.U64 R0, R4, R24, R5 ;  /* 0x0000001804007219 */ /* 0x004fe40000001205 */
[----:B------:R-:W-:Y:S02]  /*7820*/  LOP3.LUT R3, R10, R101, RZ, 0xc0, !PT ;  /* 0x000000650a037212 */ /* 0x000fe400078ec0ff */
[----:B------:R-:W-:Y:S01]  /*7830*/  LOP3.LUT R6, R13, R100, RZ, 0xc0, !PT ;  /* 0x000000640d067212 */ /* 0x000fe200078ec0ff */
[----:B------:R-:W-:Y:S02]  /*7840*/  IMAD.MOV R4, RZ, RZ, -R0 ;  /* 0x000000ffff047224 */ /* 0x000fe400078e0a00 */
[----:B------:R-:W-:Y:S02]  /*7850*/  IMAD R0, R96, R0, R3 ;  /* 0x0000000060007224 */ /* 0x000fe400078e0203 */
[----:B-1----:R-:W-:-:S02]  /*7860*/  IMAD R3, R4, R28, R15 ;  /* 0x0000001c04037224 */ /* 0x002fc400078e020f */
[----:B------:R-:W-:Y:S02]  /*7870*/  @P0 IMAD R25, R21, R14, R20 ;  /* 0x0000000e15190224 */ /* 0x000fe400078e0214 */
[----:B0-----:R-:W-:Y:S02]  /*7880*/  IMAD R5, R3, R30, R6 ;  /* 0x0000001e03057224 */ /* 0x001fe400078e0206 */
[----:B------:R-:W-:Y:S02]  /*7890*/  IMAD R0, R0, R29, R25 ;  /* 0x0000001d00007224 */ /* 0x000fe400078e0219 */
[----:B------:R-:W-:-:S03]  /*78a0*/  IMAD.MOV.U32 R4, RZ, RZ, 0x1 ;  /* 0x00000001ff047424 */ /* 0x000fc600078e00ff */
[----:B------:R-:W-:Y:S02]  /*78b0*/  SEL R103, R5, R0, !P0 ;  /* 0x0000000005677207 */ /* 0x000fe40004000000 */
[----:B------:R-:W-:Y:S02]  /*78c0*/  PRMT R3, R4, 0x7610, R3 ;  /* 0x0000761004037816 */ /* 0x000fe40000000003 */
[----:B------:R-:W-:-:S07]  /*78d0*/  SEL R0, R0, R5, !P0 ;  /* 0x0000000500007207 */ /* 0x000fce0004000000 */
.L_x_157:
[----:B------:R-:W-:Y:S01]  /*78e0*/  UIADD3 UR42, UR43, UR42, URZ ;  /* 0x0000002a2b2a7290 */ /* 0x000fe2000fffe03f */
[----:B------:R-:W-:Y:S01]  /*78f0*/  LOP3.LUT P0, RZ, R3, 0xff, RZ, 0xc0, !PT ;  /* 0x000000ff03ff7812 */ /* 0x000fe2000780c0ff */
[----:B------:R-:W-:Y:S02]  /*7900*/  IMAD.MOV.U32 R113, RZ, RZ, R0 ;  /* 0x000000ffff717224 */ /* 0x000fe400078e0000 */
[----:B------:R-:W-:Y:S02]  /*7910*/  USHF.R.U32.HI UR4, URZ, 0x1, UR42 ;  /* 0x000000013f047899 */ /* 0x000fe4000801162a */
[----:B------:R-:W-:Y:S02]  /*7920*/  UISETP.GT.U32.AND UP1, UPT, UR42, 0x1, UPT ;  /* 0x000000012a00788c */ /* 0x000fe4000bf24070 */
[----:B------:R-:W-:Y:S02]  /*7930*/  ULOP3.LUT UR4, UR4, 0x1, URZ, 0xc0, !UPT ;  /* 0x0000000104047892 */ /* 0x000fe4000f8ec03f */
[----:B------:R-:W-:-:S02]  /*7940*/  UISETP.LT.U32.AND UP1, UPT, UR43, 0x2, UP1 ;  /* 0x000000022b00788c */ /* 0x000fc40008f21070 */
[----:B------:R-:W-:Y:S02]  /*7950*/  UISETP.NE.U32.AND UP0, UPT, UR4, 0x1, UPT ;  /* 0x000000010400788c */ /* 0x000fe4000bf05070 */
[----:B------:R-:W-:Y:S02]  /*7960*/  USEL UR5, URZ, 0x1, !UP1 ;  /* 0x000000013f057887 */ /* 0x000fe4000c800000 */
[----:B------:R-:W-:Y:S02]  /*7970*/  UISETP.GT.U32.AND UP0, UPT, UR43, 0x1, !UP0 ;  /* 0x000000012b00788c */ /* 0x000fe4000c704070 */
[----:B------:R-:W-:Y:S02]  /*7980*/  ULOP3.LUT UR42, UR42, 0x1, URZ, 0xc0, !UPT ;  /* 0x000000012a2a7892 */ /* 0x000fe4000f8ec03f */
[----:B------:R-:W-:-:S04]  /*7990*/  USEL UR4, URZ, 0x1, !UP0 ;  /* 0x000000013f047887 */ /* 0x000fc8000c000000 */
[----:B------:R-:W-:Y:S01]  /*79a0*/  ULOP3.LUT UR40, UR4, UR40, UR5, 0x96, !UPT ;  /* 0x0000002804287292 */ /* 0x000fe2000f8e9605 */
[----:B------:R-:W-:Y:S11]  /*79b0*/  @P0 BRA `(.L_x_160) ;  /* 0xffffff9800b00947 */ /* 0x000ff6000383ffff */
[----:B------:R-:W-:Y:S05]  /*79c0*/  EXIT ;  /* 0x000000000000794d */ /* 0x000fea0003800000 */
.L_x_7:
        /* <DEDUP_REMOVED lines=26> */
.L_x_162:
[----:B------:R-:W0:Y:S01]  /*7b70*/  LDC.64 R28, c[0x0][0x640] ;  /* 0x00019000ff1c7b82 */ /* 0x000e220000000a00 */
[-CC-:B------:R-:W-:Y:S01]  /*7b80*/  SHF.R.U64 R21, R14, R6.reuse, R15.reuse ;  /* 0x000000060e157219 */ /* 0x180fe2000000120f */
[----:B------:R-:W-:Y:S01]  /*7b90*/  IMAD.MOV.U32 R30, RZ, RZ, 0x1 ;  /* 0x00000001ff1e7424 */ /* 0x000fe200078e00ff */
[----:B------:R-:W-:Y:S02]  /*7ba0*/  SHF.R.U32.HI R6, RZ, R6, R15 ;  /* 0x00000006ff067219 */ /* 0x000fe4000001160f */
[----:B------:R-:W-:-:S03]  /*7bb0*/  IADD3 R13, P0, RZ, -R21, RZ ;  /* 0x80000015ff0d7210 */ /* 0x000fc60007f1e0ff */
[----:B------:R-:W1:Y:S02]  /*7bc0*/  LDC R12, c[0x0][0x618] ;  /* 0x00018600ff0c7b82 */ /* 0x000e640000000800 */
[----:B------:R-:W-:-:S04]  /*7bd0*/  IMAD.X R9, RZ, RZ, ~R6, P0 ;  /* 0x000000ffff097224 */ /* 0x000fc800000e0e06 */
[-C--:B------:R-:W-:Y:S02]  /*7be0*/  IMAD R6, R9, R24.reuse, RZ ;  /* 0x0000001809067224 */ /* 0x080fe400078e02ff */
[----:B------:R-:W2:Y:S01]  /*7bf0*/  LDC R14, c[0x0][0x608] ;  /* 0x00018200ff0e7b82 */ /* 0x000ea20000000800 */
[----:B------:R-:W-:-:S04]  /*7c00*/  IMAD.WIDE.U32 R8, R13, R24, R16 ;  /* 0x000000180d087225 */ /* 0x000fc800078e0010 */
[----:B------:R-:W-:-:S03]  /*7c10*/  IMAD R13, R13, R25, R6 ;  /* 0x000000190d0d7224 */ /* 0x000fc600078e0206 */
[----:B------:R-:W3:Y:S01]  /*7c20*/  LDC R27, c[0x0][0x658] ;  /* 0x00019600ff1b7b82 */ /* 0x000ee20000000800 */
[----:B------:R-:W-:Y:S01]  /*7c30*/  IMAD.IADD R9, R9, 0x1, R13 ;  /* 0x0000000109097824 */ /* 0x000fe200078e020d */
[----:B0-----:R-:W-:-:S04]  /*7c40*/  ISETP.NE.U32.AND P0, PT, R28, RZ, PT ;  /* 0x000000ff1c00720c */ /* 0x001fc80003f05070 */
[----:B------:R-:W-:Y:S02]  /*7c50*/  ISETP.NE.AND.EX P0, PT, R29, RZ, PT, P0 ;  /* 0x000000ff1d00720c */ /* 0x000fe40003f05300 */
[----:B------:R-:W0:Y:S01]  /*7c60*/  LDC R22, c[0x0][0x600] ;  /* 0x00018000ff167b82 */ /* 0x000e220000000800 */
[-CC-:B-1----:R-:W-:Y:S01]  /*7c70*/  SHF.R.U64 R10, R8, R12.reuse, R9.reuse ;  /* 0x0000000c080a7219 */ /* 0x182fe20000001209 */
[----:B------:R-:W-:Y:S01]  /*7c80*/  IMAD.MOV.U32 R8, RZ, RZ, -0x1 ;  /* 0xffffffffff087424 */ /* 0x000fe200078e00ff */
[----:B------:R-:W-:-:S05]  /*7c90*/  SHF.R.U32.HI R9, RZ, R12, R9 ;  /* 0x0000000cff097219 */ /* 0x000fca0000011609 */
[----:B------:R-:W1:Y:S01]  /*7ca0*/  LDC R24, c[0x0][0x648] ;  /* 0x00019200ff187b82 */ /* 0x000e620000000800 */
[-CC-:B--2---:R-:W-:Y:S02]  /*7cb0*/  SHF.R.U64 R23, R10, R14.reuse, R9.reuse ;  /* 0x0000000e0a177219 */ /* 0x184fe40000001209 */
[----:B------:R-:W-:-:S05]  /*7cc0*/  SHF.R.U32.HI R6, RZ, R14, R9 ;  /* 0x0000000eff067219 */ /* 0x000fca0000011609 */
[----:B------:R-:W2:Y:S01]  /*7cd0*/  LDC R26, c[0x0][0x638] ;  /* 0x00018e00ff1a7b82 */ /* 0x000ea20000000800 */
[-C--:B---3--:R-:W-:Y:S02]  /*7ce0*/  SHF.L.U32 R8, R8, R27.reuse, RZ ;  /* 0x0000001b08087219 */ /* 0x088fe400000006ff */
[-CC-:B------:R-:W-:Y:S02]  /*7cf0*/  SHF.R.U64 R25, R23, R27.reuse, R6.reuse ;  /* 0x0000001b17197219 */ /* 0x180fe40000001206 */
[----:B------:R-:W-:Y:S02]  /*7d00*/  LOP3.LUT R32, RZ, R8, RZ, 0x33, !PT ;  /* 0x00000008ff207212 */ /* 0x000fe400078e33ff */
[----:B------:R-:W-:Y:S01]  /*7d10*/  SHF.R.U32.HI R9, RZ, R27, R6 ;  /* 0x0000001bff097219 */ /* 0x000fe20000011606 */
[----:B------:R-:W3:Y:S01]  /*7d20*/  LDC R31, c[0x0][0x610] ;  /* 0x00018400ff1f7b82 */ /* 0x000ee20000000800 */
[----:B------:R-:W-:Y:S01]  /*7d30*/  IMAD.MOV.U32 R8, RZ, RZ, R25 ;  /* 0x000000ffff087224 */ /* 0x000fe200078e0019 */
[----:B------:R-:W-:Y:S06]  /*7d40*/  @!P0 BRA `(.L_x_163) ;  /* 0x0000000000288947 */ /* 0x000fec0003800000 */
        /* <DEDUP_REMOVED lines=10> */
.L_x_163:
[----:B------:R-:W-:Y:S02]  /*7df0*/  ISETP.NE.AND P0, PT, R2, 0x1, PT ;  /* 0x000000010200780c */ /* 0x000fe40003f05270 */
[----:B-1----:R-:W-:Y:S01]  /*7e00*/  SHF.R.U64 R6, R8, R24, R9 ;  /* 0x0000001808067219 */ /* 0x002fe20000001209 */
[----:B0-----:R-:W-:Y:S01]  /*7e10*/  VIADD R9, R22, 0xffffffff ;  /* 0xffffffff16097836 */ /* 0x001fe20000000000 */
[----:B------:R-:W-:Y:S02]  /*7e20*/  SHF.L.U32 R30, R30, R27, RZ ;  /* 0x0000001b1e1e7219 */ /* 0x000fe400000006ff */
[----:B------:R-:W-:Y:S01]  /*7e30*/  LOP3.LUT R5, R23, R32, RZ, 0xc0, !PT ;  /* 0x0000002017057212 */ /* 0x000fe200078ec0ff */
[----:B------:R-:W-:-:S04]  /*7e40*/  IMAD.MOV R8, RZ, RZ, -R6 ;  /* 0x000000ffff087224 */ /* 0x000fc800078e0a06 */
[----:B------:R-:W-:Y:S01]  /*7e50*/  IMAD R6, R30, R6, R5 ;  /* 0x000000061e067224 */ /* 0x000fe200078e0205 */
[----:B------:R-:W-:Y:S01]  /*7e60*/  LOP3.LUT R5, R10, R9, RZ, 0xc0, !PT ;  /* 0x000000090a057212 */ /* 0x000fe200078ec0ff */
[----:B------:R-:W-:Y:S02]  /*7e70*/  @P0 IMAD R3, R7, R20, R4 ;  /* 0x0000001407030224 */ /* 0x000fe400078e0204 */
[----:B--2---:R-:W-:Y:S02]  /*7e80*/  IMAD R4, R8, R26, R25 ;  /* 0x0000001a08047224 */ /* 0x004fe400078e0219 */
[----:B---3--:R-:W-:Y:S02]  /*7e90*/  IMAD R3, R6, R31, R3 ;  /* 0x0000001f06037224 */ /* 0x008fe400078e0203 */
[----:B------:R-:W-:Y:S02]  /*7ea0*/  IMAD R4, R4, R22, R5 ;  /* 0x0000001604047224 */ /* 0x000fe400078e0205 */
[----:B------:R-:W-:-:S02]  /*7eb0*/  IMAD.MOV.U32 R8, RZ, RZ, 0x1 ;  /* 0x00000001ff087424 */ /* 0x000fc400078e00ff */
[----:B------:R-:W-:Y:S01]  /*7ec0*/  IMAD.MOV.U32 R6, RZ, RZ, R21 ;  /* 0x000000ffff067224 */ /* 0x000fe200078e0015 */
[----:B------:R-:W-:Y:S02]  /*7ed0*/  SEL R13, R4, R3, !P0 ;  /* 0x00000003040d7207 */ /* 0x000fe40004000000 */
[----:B------:R-:W-:-:S07]  /*7ee0*/  SEL R19, R3, R4, !P0 ;  /* 0x0000000403137207 */ /* 0x000fce0004000000 */
.L_x_161:
[----:B------:R-:W-:-:S08]  /*7ef0*/  NOP ;  /* 0x0000000000007918 */ /* 0x000fd00000000000 */
[----:B------:R-:W0:-:S00]  /*7f00*/  USETMAXREG.DEALLOC.CTAPOOL 0x28 ;  /* 0x00000028000079c8 */ /* 0x000e0000080e0500 */
[----:B0-----:R-:W-:-:S13]  /*7f10*/  ISETP.NE.AND P0, PT, R0, RZ, PT ;  /* 0x000000ff0000720c */ /* 0x001fda0003f05270 */
[----:B------:R-:W-:Y:S05]  /*7f20*/  @P0 EXIT ;  /* 0x000000000000094d */ /* 0x000fea0003800000 */
[----:B------:R-:W-:Y:S01]  /*7f30*/  LOP3.LUT P0, RZ, R8, 0xff, RZ, 0xc0, !PT ;  /* 0x000000ff08ff7812 */ /* 0x000fe2000780c0ff */
[----:B------:R-:W-:Y:S02]  /*7f40*/  IMAD.MOV.U32 R10, RZ, RZ, 0x1 ;  /* 0x00000001ff0a7424 */ /* 0x000fe400078e00ff */
[----:B------:R-:W-:-:S10]  /*7f50*/  IMAD.MOV.U32 R9, RZ, RZ, RZ ;  /* 0x000000ffff097224 */ /* 0x000fd400078e00ff */
[----:B------:R-:W-:Y:S05]  /*7f60*/  @!P0 BRA `(.L_x_164) ;  /* 0x0000000c009c8947 */ /* 0x000fea0003800000 */
[----:B------:R-:W0:Y:S01]  /*7f70*/  LDC R0, c[0x0][0x28c] ;  /* 0x0000a300ff007b82 */ /* 0x000e220000000800 */
[----:B------:R-:W-:Y:S01]  /*7f80*/  UMOV UR7, 0x1 ;  /* 0x0000000100077882 */ /* 0x000fe20000000000 */
[----:B------:R-:W-:Y:S01]  /*7f90*/  ULDC UR14, c[0x0][0x658] ;  /* 0x00019600000e7ab9 */ /* 0x000fe20000000800 */
[----:B------:R-:W-:Y:S01]  /*7fa0*/  UMOV UR6, 0xffffffff ;  /* 0xffffffff00067882 */ /* 0x000fe20000000000 */
[----:B------:R-:W-:Y:S01]  /*7fb0*/  BSSY B0, `(.L_x_164) ;  /* 0x00000e2000007945 */ /* 0x000fe20003800000 */
[----:B------:R-:W-:Y:S01]  /*7fc0*/  USHF.L.U32 UR6, UR6, UR14, URZ ;  /* 0x0000000e06067299 */ /* 0x000fe2000800063f */
[----:B------:R-:W-:Y:S01]  /*7fd0*/  LOP3.LUT R12, R18, 0x2, RZ, 0xfc, !PT ;  /* 0x00000002120c7812 */ /* 0x000fe200078efcff */
[----:B------:R-:W-:Y:S01]  /*7fe0*/  IMAD.MOV.U32 R10, RZ, RZ, 0x1 ;  /* 0x00000001ff0a7424 */ /* 0x000fe200078e00ff */
[----:B------:R-:W1:Y:S01]  /*7ff0*/  S2UR UR5, SR_CgaCtaId ;  /* 0x00000000000579c3 */ /* 0x000e620000008800 */
[----:B------:R-:W-:Y:S01]  /*8000*/  IMAD.MOV.U32 R9, RZ, RZ, RZ ;  /* 0x000000ffff097224 */ /* 0x000fe200078e00ff */
[----:B------:R-:W-:Y:S01]  /*8010*/  ULDC UR13, c[0x0][0x600] ;  /* 0x00018000000d7ab9 */ /* 0x000fe20000000800 */
[----:B------:R-:W-:Y:S01]  /*8020*/  UMOV UR29, 0x5 ;  /* 0x00000005001d7882 */ /* 0x000fe20000000000 */
[----:B------:R-:W-:-:S02]  /*8030*/  UIADD3 UR13, UR13, -0x1, URZ ;  /* 0xffffffff0d0d7890 */ /* 0x000fc4000fffe03f */
[----:B------:R-:W-:Y:S02]  /*8040*/  USHF.L.U32 UR14, UR7, UR14, URZ ;  /* 0x0000000e070e7299 */ /* 0x000fe4000800063f */
[----:B------:R-:W-:Y:S01]  /*8050*/  ULOP3.LUT UR22, URZ, UR6, URZ, 0x33, !UPT ;  /* 0x000000063f167292 */ /* 0x000fe2000f8e333f */
[----:B------:R-:W-:Y:S01]  /*8060*/  ULDC.64 UR42, c[0x0][0x198] ;  /* 0x00006600002a7ab9 */ /* 0x000fe20000000a00 */
[----:B0-----:R-:W-:-:S05]  /*8070*/  VIADD R0, R0, 0x3f ;  /* 0x0000003f00007836 */ /* 0x001fca0000000000 */
[----:B------:R-:W-:Y:S01]  /*8080*/  SHF.R.S32.HI R3, RZ, 0x1f, R0 ;  /* 0x0000001fff037819 */ /* 0x000fe20000011400 */
[----:B-1----:R-:W-:-:S03]  /*8090*/  ULOP3.LUT UR4, UR5, 0x1, URZ, 0xc0, !UPT ;  /* 0x0000000105047892 */ /* 0x002fc6000f8ec03f */
[----:B------:R-:W-:Y:S01]  /*80a0*/  LEA.HI R3, R3, R0, RZ, 0x6 ;  /* 0x0000000003037211 */ /* 0x000fe200078f30ff */
[----:B------:R-:W-:Y:S01]  /*80b0*/  USHF.R.U32.HI UR31, URZ, 0x1, UR5 ;  /* 0x000000013f1f7899 */ /* 0x000fe20008011605 */
[----:B------:R-:W-:Y:S01]  /*80c0*/  IMAD.MOV.U32 R0, RZ, RZ, 0x1 ;  /* 0x00000001ff007424 */ /* 0x000fe200078e00ff */
[----:B------:R-:W-:Y:S01]  /*80d0*/  USHF.L.U32 UR15, UR5, 0x5, URZ ;  /* 0x00000005050f7899 */ /* 0x000fe2000800063f */
[--C-:B------:R-:W-:Y:S01]  /*80e0*/  SHF.R.S32.HI R8, RZ, 0x6, R3.reuse ;  /* 0x00000006ff087819 */ /* 0x100fe20000011403 */
[----:B------:R-:W-:Y:S02]  /*80f0*/  USHF.L.U32 UR21, UR5, 0xa, URZ ;  /* 0x0000000a05157899 */ /* 0x000fe4000800063f */
[----:B------:R-:W-:Y:S01]  /*8100*/  ULOP3.LUT UR5, UR5, 0xfffffffe, URZ, 0xc0, !UPT ;  /* 0xfffffffe05057892 */ /* 0x000fe2000f8ec03f */
[----:B------:R-:W-:Y:S01]  /*8110*/  PRMT R3, R0, 0x7610, R3 ;  /* 0x0000761000037816 */ /* 0x000fe20000000003 */
[----:B------:R-:W-:Y:S01]  /*8120*/  UISETP.GT.U32.AND UP0, UPT, UR4, 0xffff, UPT ;  /* 0x0000ffff0400788c */ /* 0x000fe2000bf04070 */
[----:B------:R-:W-:Y:S01]  /*8130*/  VIADD R0, R8, 0x1 ;  /* 0x0000000108007836 */ /* 0x000fe20000000000 */
[----:B------:R-:W-:-:S02]  /*8140*/  USHF.L.U32 UR23, UR7, UR5, URZ ;  /* 0x0000000507177299 */ /* 0x000fc4000800063f */
[----:B------:R-:W-:Y:S02]  /*8150*/  ULOP3.LUT UR5, UR5, 0x1, URZ, 0xfc, !UPT ;  /* 0x0000000105057892 */ /* 0x000fe4000f8efc3f */
[----:B------:R-:W-:Y:S02]  /*8160*/  USEL UR4, UR4, 0xffff, !UP0 ;  /* 0x0000ffff04047887 */ /* 0x000fe4000c000000 */
[----:B------:R-:W-:Y:S02]  /*8170*/  USHF.L.U32 UR5, UR7, UR5, URZ ;  /* 0x0000000507057299 */ /* 0x000fe4000800063f */
[----:B------:R-:W-:Y:S02]  /*8180*/  ULOP3.LUT UR4, UR4, 0xffff, URZ, 0xc0, !UPT ;  /* 0x0000ffff04047892 */ /* 0x000fe4000f8ec03f */
[----:B------:R-:W-:Y:S02]  /*8190*/  ULOP3.LUT UR15, UR15, 0x20, URZ, 0xc0, !UPT ;  /* 0x000000200f0f7892 */ /* 0x000fe4000f8ec03f */
[----:B------:R-:W-:-:S02]  /*81a0*/  ULOP3.LUT UR21, UR21, 0x400, URZ, 0xc0, !UPT ;  /* 0x0000040015157892 */ /* 0x000fc4000f8ec03f */
[----:B------:R-:W-:Y:S02]  /*81b0*/  ULOP3.LUT UR23, UR23, UR5, URZ, 0xfc, !UPT ;  /* 0x0000000517177292 */ /* 0x000fe4000f8efc3f */
[----:B------:R-:W-:-:S12]  /*81c0*/  USHF.L.U32 UR29, UR29, UR4, URZ ;  /* 0x000000041d1d7299 */ /* 0x000fd8000800063f */
.L_x_175:
[----:B------:R-:W-:-:S03]  /*81d0*/  UMOV UR4, 0xffffffff ;  /* 0xffffffff00047882 */ /* 0x000fc60000000000 */
[----:B------:R-:W-:Y:S05]  /*81e0*/  BRA.DIV UR4, `(.L_x_165) ;  /* 0x0000000e049c7947 */ /* 0x000fea000b800000 */
[----:B------:R-:W-:-:S13]  /*81f0*/  ELECT P6, URZ, PT ;  /* 0x00000000003f782f */ /* 0x000fda00038c0000 */
.L_x_184:
[----:B------:R-:W0:Y:S01]  /*8200*/  LDC R4, c[0x0][0x28c] ;  /* 0x0000a300ff047b82 */ /* 0x000e220000000800 */
[----:B------:R-:W-:Y:S01]  /*8210*/  BSSY B1, `(.L_x_166) ;  /* 0x0000048000017945 */ /* 0x000fe20003800000 */
[----:B0-----:R-:W-:-:S13]  /*8220*/  ISETP.LT.OR P6, PT, R4, 0x1, !P6 ;  /* 0x000000010400780c */ /* 0x001fda00077c1670 */
[----:B------:R-:W-:Y:S05]  /*8230*/  @P6 BRA `(.L_x_167) ;  /* 0x0000000400146947 */ /* 0x000fea0003800000 */
[----:B------:R-:W-:Y:S01]  /*8240*/  LEA R19, R19, UR31, 0x1 ;  /* 0x0000001f13137c11 */ /* 0x000fe2000f8e08ff */
[----:B------:R-:W-:Y:S01]  /*8250*/  IMAD.MOV.U32 R21, RZ, RZ, RZ ;  /* 0x000000ffff157224 */ /* 0x000fe200078e00ff */
[----:B------:R-:W-:Y:S01]  /*8260*/  LEA R15, R13, UR15, 0x6 ;  /* 0x0000000f0d0f7c11 */ /* 0x000fe2000f8e30ff */
[----:B------:R-:W-:Y:S02]  /*8270*/  IMAD.MOV.U32 R4, RZ, RZ, R0 ;  /* 0x000000ffff047224 */ /* 0x000fe400078e0000 */
[----:B------:R-:W-:Y:S02]  /*8280*/  IMAD.MOV.U32 R5, RZ, RZ, R10 ;  /* 0x000000ffff057224 */ /* 0x000fe400078e000a */
[----:B------:R-:W-:Y:S02]  /*8290*/  IMAD.MOV.U32 R7, RZ, RZ, R9 ;  /* 0x000000ffff077224 */ /* 0x000fe400078e0009 */
[----:B------:R-:W-:-:S07]  /*82a0*/  IMAD.SHL.U32 R19, R19, 0x80, RZ ;  /* 0x0000008013137824 */ /* 0x000fce00078e00ff */
.L_x_170:
[----:B------:R-:W0:Y:S01]  /*82b0*/  S2R R14, SR_CgaCtaId ;  /* 0x00000000000e7919 */ /* 0x000e220000008800 */
[----:B------:R-:W-:Y:S02]  /*82c0*/  MOV R13, 0x400 ;  /* 0x00000400000d7802 */ /* 0x000fe40000000f00 */
[----:B------:R-:W-:Y:S02]  /*82d0*/  ISETP.NE.AND P1, PT, R11, RZ, PT ;  /* 0x000000ff0b00720c */ /* 0x000fe40003f25270 */
[----:B0-----:R-:W-:Y:S02]  /*82e0*/  LEA R22, R14, R13, 0x18 ;  /* 0x0000000d0e167211 */ /* 0x001fe400078ec0ff */
[----:B------:R-:W-:-:S09]  /*82f0*/  SHF.L.U32 R13, R5, 0x1f, RZ ;  /* 0x0000001f050d7819 */ /* 0x000fd200000006ff */
[----:B------:R-:W0:Y:S01]  /*8300*/  @!P1 LDC R14, c[0x0][0x500] ;  /* 0x00014000ff0e9b82 */ /* 0x000e220000000800 */
[----:B------:R-:W-:-:S04]  /*8310*/  IMAD R20, R7, 0x8, R22 ;  /* 0x0000000807147824 */ /* 0x000fc800078e0216 */
[----:B------:R-:W1:Y:S02]  /*8320*/  SYNCS.PHASECHK.TRANS64.TRYWAIT P0, [R20+URZ+0x10], R13 ;  /* 0x0000100d140075a7 */ /* 0x000e64000800017f */
[----:B-1----:R-:W-:Y:S05]  /*8330*/  @!P0 BRA `(.L_x_168) ;  /* 0x0000000c00688947 */ /* 0x002fea0003800000 */
.L_x_185:
[----:B-1----:R-:W-:Y:S01]  /*8340*/  PRMT R13, R12, 0x9910, RZ ;  /* 0x000099100c0d7816 */ /* 0x002fe200000000ff */
[----:B0-----:R0:W-:Y:S03]  /*8350*/  @!P1 SYNCS.ARRIVE.TRANS64 RZ, [R20+URZ], R14 ;  /* 0x0000000e14ff99a7 */ /* 0x0011e6000800003f */
[----:B------:R-:W-:-:S13]  /*8360*/  ISETP.NE.AND P0, PT, R13, 0x2, PT ;  /* 0x000000020d00780c */ /* 0x000fda0003f05270 */
[----:B0-----:R-:W-:Y:S05]  /*8370*/  @P0 BRA `(.L_x_169) ;  /* 0x0000000000040947 */ /* 0x001fea0003800000 */
[----:B------:R-:W-:Y:S01]  /*8380*/  BPT.TRAP 0x1 ;  /* 0x000000040000795c */ /* 0x000fe20000300000 */
.L_x_169:
[C---:B------:R-:W-:Y:S01]  /*8390*/  LEA R13, R7.reuse, UR31, 0x2 ;  /* 0x0000001f070d7c11 */ /* 0x040fe2000f8e10ff */
[----:B------:R-:W-:Y:S01]  /*83a0*/  VIADD R4, R4, 0xffffffff ;  /* 0xffffffff04047836 */ /* 0x000fe20000000000 */
[----:B------:R-:W-:Y:S01]  /*83b0*/  LEA R14, R7, UR21, 0xc ;  /* 0x00000015070e7c11 */ /* 0x000fe2000f8e60ff */
[----:B------:R-:W-:Y:S01]  /*83c0*/  UIADD3 UR4, UP0, UR42, 0xf0, URZ ;  /* 0x000000f02a047890 */ /* 0x000fe2000ff1e03f */
[----:B------:R-:W-:Y:S01]  /*83d0*/  R2UR UR34, R21 ;  /* 0x00000000152272ca */ /* 0x000fe200000e0000 */
[----:B------:R-:W-:Y:S01]  /*83e0*/  IMAD.SHL.U32 R13, R13, 0x1000, RZ ;  /* 0x000010000d0d7824 */ /* 0x000fe200078e00ff */
[----:B------:R-:W-:Y:S01]  /*83f0*/  R2UR UR33, R20 ;  /* 0x00000000142172ca */ /* 0x000fe200000e0000 */
[--C-:B------:R-:W-:Y:S01]  /*8400*/  IMAD R14, R14, 0x4, R22.reuse ;  /* 0x000000040e0e7824 */ /* 0x100fe200078e0216 */
[----:B------:R-:W-:Y:S01]  /*8410*/  R2UR UR36, R6 ;  /* 0x00000000062472ca */ /* 0x000fe200000e0000 */
[----:B------:R-:W-:Y:S01]  /*8420*/  IMAD R13, R13, 0x4, R22 ;  /* 0x000000040d0d7824 */ /* 0x000fe200078e0216 */
[----:B------:R-:W-:Y:S01]  /*8430*/  R2UR UR35, R19 ;  /* 0x00000000132372ca */ /* 0x000fe200000e0000 */
[----:B------:R-:W-:Y:S01]  /*8440*/  UIADD3 UR44, UP1, UR42, 0x1f0, URZ ;  /* 0x000001f02a2c7890 */ /* 0x000fe2000ff3e03f */
[----:B------:R-:W-:Y:S01]  /*8450*/  R2UR UR8, R14 ;  /* 0x000000000e0872ca */ /* 0x000fe200000e0000 */
[----:B------:R-:W-:Y:S01]  /*8460*/  UIADD3.X UR5, URZ, UR43, URZ, UP0, !UPT ;  /* 0x0000002b3f057290 */ /* 0x000fe200087fe43f */
[----:B------:R-:W-:Y:S01]  /*8470*/  R2UR UR24, R13 ;  /* 0x000000000d1872ca */ /* 0x000fe200000e0000 */
[----:B------:R-:W-:Y:S01]  /*8480*/  UPRMT UR30, URZ, 0x5410, UR29 ;  /* 0x000054103f1e7896 */ /* 0x000fe2000800001d */
[----:B------:R-:W-:Y:S01]  /*8490*/  R2UR UR19, R15 ;  /* 0x000000000f1372ca */ /* 0x000fe200000e0000 */
[----:B------:R-:W-:Y:S01]  /*84a0*/  UIADD3 UR26, UR34, 0x20, URZ ;  /* 0x00000020221a7890 */ /* 0x000fe2000fffe03f */
[----:B------:R-:W-:Y:S01]  /*84b0*/  ISETP.GT.AND P1, PT, R4, 0x1, PT ;  /* 0x000000010400780c */ /* 0x000fe20003f24270 */
[----:B------:R-:W-:Y:S01]  /*84c0*/  UIADD3.X UR45, URZ, UR43, URZ, UP1, !UPT ;  /* 0x0000002b3f2d7290 */ /* 0x000fe20008ffe43f */
[----:B------:R-:W-:Y:S01]  /*84d0*/  VIADD R7, R7, 0x1 ;  /* 0x0000000107077836 */ /* 0x000fe20000000000 */
[----:B------:R-:W-:Y:S01]  /*84e0*/  UPRMT UR37, URZ, 0x5410, UR23 ;  /* 0x000054103f257896 */ /* 0x000fe20008000017 */
[----:B------:R-:W-:Y:S01]  /*84f0*/  VIADD R21, R21, 0x40 ;  /* 0x0000004015157836 */ /* 0x000fe20000000000 */
[----:B------:R-:W-:Y:S01]  /*8500*/  UMOV UR6, 0x0 ;  /* 0x0000000000067882 */ /* 0x000fe20000000000 */
[----:B------:R-:W-:Y:S01]  /*8510*/  UMOV UR7, 0x10000000 ;  /* 0x1000000000077882 */ /* 0x000fe20000000000 */
[----:B------:R-:W-:Y:S01]  /*8520*/  UIADD3 UR16, UR8, 0x20100, URZ ;  /* 0x0002010008107890 */ /* 0x000fe2000fffe03f */
[----:B------:R-:W-:Y:S01]  /*8530*/  ISETP.NE.AND P0, PT, R7, 0x2, PT ;  /* 0x000000020700780c */ /* 0x000fe20003f05270 */
[----:B------:R-:W-:-:S02]  /*8540*/  UIADD3 UR32, UR24, 0x100, URZ ;  /* 0x0000010018207890 */ /* 0x000fc4000fffe03f */
[----:B------:R-:W-:Y:S01]  /*8550*/  UIADD3 UR24, UR24, 0x8100, URZ ;  /* 0x0000810018187890 */ /* 0x000fe2000fffe03f */
[----:B------:R-:W-:Y:S01]  /*8560*/  SEL R14, RZ, 0x1, P0 ;  /* 0x00000001ff0e7807 */ /* 0x000fe20000000000 */
[----:B------:R-:W-:Y:S01]  /*8570*/  UIADD3 UR8, UR8, 0x22100, URZ ;  /* 0x0002210008087890 */ /* 0x000fe2000fffe03f */
[----:B------:R-:W-:Y:S01]  /*8580*/  SEL R7, R7, RZ, P0 ;  /* 0x000000ff07077207 */ /* 0x000fe20000000000 */
[----:B------:R-:W-:Y:S01]  /*8590*/  UMOV UR25, UR33 ;  /* 0x0000002100197c82 */ /* 0x000fe20008000000 */
[----:B------:R-:W-:Y:S01]  /*85a0*/  UMOV UR28, UR36 ;  /* 0x00000024001c7c82 */ /* 0x000fe20008000000 */
[----:B------:R-:W-:Y:S01]  /*85b0*/  UMOV UR27, UR35 ;  /* 0x00000023001b7c82 */ /* 0x000fe20008000000 */
[----:B------:R-:W-:Y:S01]  /*85c0*/  UMOV UR17, UR33 ;  /* 0x0000002100117c82 */ /* 0x000fe20008000000 */
[----:B------:R-:W-:Y:S01]  /*85d0*/  UMOV UR18, UR34 ;  /* 0x0000002200127c82 */ /* 0x000fe20008000000 */
[----:B------:R-:W-:Y:S01]  /*85e0*/  UMOV UR20, UR36 ;  /* 0x0000002400147c82 */ /* 0x000fe20008000000 */
[----:B------:R0:W-:Y:S01]  /*85f0*/  UTMALDG.3D.MULTICAST [UR32], [UR4], UR30, desc[UR6] ;  /* 0x00000620040073b4 */ /* 0x0001e2000801181e */
[----:B------:R-:W-:Y:S01]  /*8600*/  UMOV UR9, UR33 ;  /* 0x0000002100097c82 */ /* 0x000fe20008000000 */
[----:B------:R-:W-:Y:S01]  /*8610*/  UMOV UR11, UR19 ;  /* 0x00000013000b7c82 */ /* 0x000fe20008000000 */
[----:B------:R-:W-:Y:S01]  /*8620*/  UMOV UR12, UR36 ;  /* 0x00000024000c7c82 */ /* 0x000fe20008000000 */
[----:B------:R-:W-:Y:S01]  /*8630*/  UMOV UR10, UR26 ;  /* 0x0000001a000a7c82 */ /* 0x000fe20008000000 */
[----:B------:R-:W-:Y:S01]  /*8640*/  LOP3.LUT R5, R5, R14, RZ, 0x3c, !PT ;  /* 0x0000000e05057212 */ /* 0x000fe200078e3cff */
[----:B------:R0:W-:Y:S01]  /*8650*/  UTMALDG.3D.MULTICAST [UR24], [UR4], UR30, desc[UR6] ;  /* 0x00000618040073b4 */ /* 0x0001e2000801181e */
[----:B------:R0:W-:Y:S01]  /*8660*/  UTMALDG.3D.MULTICAST [UR16], [UR44], UR37, desc[UR6] ;  /* 0x000006102c0073b4 */ /* 0x0001e20008011825 */
[----:B------:R0:W-:Y:S02]  /*8670*/  UTMALDG.3D.MULTICAST [UR8], [UR44], UR37, desc[UR6] ;  /* 0x000006082c0073b4 */ /* 0x0001e40008011825 */
[----:B0-----:R-:W-:Y:S05]  /*8680*/  @P1 BRA `(.L_x_170) ;  /* 0xfffffffc00081947 */ /* 0x001fea000383ffff */
.L_x_167:
[----:B------:R-:W-:Y:S05]  /*8690*/  BSYNC B1 ;  /* 0x0000000000017941 */ /* 0x000fea0003800000 */
.L_x_166:
[----:B------:R-:W-:Y:S01]  /*86a0*/  LOP3.LUT P1, RZ, R3, 0xff, RZ, 0xc0, !PT ;  /* 0x000000ff03ff7812 */ /* 0x000fe2000782c0ff */
[----:B------:R-:W-:Y:S01]  /*86b0*/  IMAD.IADD R9, R8, 0x1, R9 ;  /* 0x0000000108097824 */ /* 0x000fe200078e0209 */
[----:B------:R-:W-:Y:S01]  /*86c0*/  IADD3 R16, P2, R16, UR38, RZ ;  /* 0x0000002610107c10 */ /* 0x000fe2000ff5e0ff */
[----:B------:R-:W-:Y:S01]  /*86d0*/  ULDC.64 UR4, c[0x0][0x650] ;  /* 0x0001940000047ab9 */ /* 0x000fe20000000a00 */
[----:B------:R-:W-:Y:S01]  /*86e0*/  BSSY B1, `(.L_x_171) ;  /* 0x000006c000017945 */ /* 0x000fe20003800000 */
[----:B------:R-:W-:Y:S01]  /*86f0*/  IMAD.MOV.U32 R19, RZ, RZ, -0x1 ;  /* 0xffffffffff137424 */ /* 0x000fe200078e00ff */
[----:B------:R-:W-:Y:S01]  /*8700*/  SHF.R.U32.HI R3, RZ, 0x1, R9 ;  /* 0x00000001ff037819 */ /* 0x000fe20000011609 */
[----:B------:R-:W-:Y:S01]  /*8710*/  IMAD.MOV.U32 R13, RZ, RZ, -0x1 ;  /* 0xffffffffff0d7424 */ /* 0x000fe200078e00ff */
[----:B------:R-:W-:Y:S01]  /*8720*/  ISETP.GT.U32.AND P0, PT, R9, 0x1, PT ;  /* 0x000000010900780c */ /* 0x000fe20003f04070 */
[----:B------:R-:W-:Y:S01]  /*8730*/  IMAD.MOV.U32 R6, RZ, RZ, -0x1 ;  /* 0xffffffffff067424 */ /* 0x000fe200078e00ff */
[----:B------:R-:W-:-:S02]  /*8740*/  LOP3.LUT R3, R3, 0x1, RZ, 0xc0, !PT ;  /* 0x0000000103037812 */ /* 0x000fc400078ec0ff */
[----:B------:R-:W-:Y:S01]  /*8750*/  ISETP.LT.U32.AND P0, PT, R8, 0x2, P0 ;  /* 0x000000020800780c */ /* 0x000fe20000701070 */
[----:B------:R-:W0:Y:S01]  /*8760*/  @P1 S2R R5, SR_CgaCtaId ;  /* 0x0000000000051919 */ /* 0x000e220000008800 */
[----:B------:R-:W-:Y:S02]  /*8770*/  @P1 MOV R4, 0x400 ;  /* 0x0000040000041802 */ /* 0x000fe40000000f00 */
[----:B------:R-:W-:Y:S02]  /*8780*/  IADD3.X R17, R17, UR41, RZ, P2, !PT ;  /* 0x0000002911117c10 */ /* 0x000fe400097fe4ff */
[----:B------:R-:W-:Y:S02]  /*8790*/  ISETP.GE.U32.AND P2, PT, R16, UR4, PT ;  /* 0x0000000410007c0c */ /* 0x000fe4000bf46070 */
[----:B------:R-:W-:Y:S02]  /*87a0*/  LOP3.LUT R9, R9, 0x1, RZ, 0xc0, !PT ;  /* 0x0000000109097812 */ /* 0x000fe400078ec0ff */
[----:B0-----:R-:W-:-:S04]  /*87b0*/  @P1 LEA R4, R5, R4, 0x18 ;  /* 0x0000000405041211 */ /* 0x001fc800078ec0ff */
[----:B------:R0:W-:Y:S01]  /*87c0*/  @P1 SYNCS.ARRIVE.TRANS64.A1T0 RZ, [R4+URZ+0x38], RZ ;  /* 0x000038ff04ff19a7 */ /* 0x0001e2000810003f */
[----:B------:R-:W-:Y:S02]  /*87d0*/  ISETP.NE.U32.AND P1, PT, R3, 0x1, PT ;  /* 0x000000010300780c */ /* 0x000fe40003f25070 */
[----:B------:R-:W-:Y:S02]  /*87e0*/  SEL R3, RZ, 0x1, !P0 ;  /* 0x00000001ff037807 */ /* 0x000fe40004000000 */
[----:B------:R-:W-:Y:S02]  /*87f0*/  ISETP.GE.U32.AND.EX P0, PT, R17, UR5, PT, P2 ;  /* 0x0000000511007c0c */ /* 0x000fe4000bf06120 */
[----:B------:R-:W-:-:S04]  /*8800*/  ISETP.GT.U32.AND P1, PT, R8, 0x1, !P1 ;  /* 0x000000010800780c */ /* 0x000fc80004f24070 */
[----:B0-----:R-:W-:-:S04]  /*8810*/  SEL R4, RZ, 0x1, !P1 ;  /* 0x00000001ff047807 */ /* 0x001fc80004800000 */
[--C-:B------:R-:W-:Y:S02]  /*8820*/  LOP3.LUT R10, R4, R10, R3.reuse, 0x96, !PT ;  /* 0x0000000a040a7212 */ /* 0x100fe400078e9603 */
[----:B------:R-:W-:Y:S02]  /*8830*/  PRMT R4, RZ, 0x7610, R4 ;  /* 0x00007610ff047816 */ /* 0x000fe40000000004 */
[----:B------:R-:W-:Y:S01]  /*8840*/  PRMT R3, RZ, 0x7610, R3 ;  /* 0x00007610ff037816 */ /* 0x000fe20000000003 */
[----:B------:R-:W-:Y:S06]  /*8850*/  @P0 BRA `(.L_x_172) ;  /* 0x0000000400500947 */ /* 0x000fec0003800000 */
[----:B------:R-:W0:Y:S01]  /*8860*/  S2R R15, SR_CTAID.X ;  /* 0x00000000000f7919 */ /* 0x000e220000002500 */
[----:B------:R-:W-:Y:S01]  /*8870*/  ULDC.64 UR4, c[0x0][0x628] ;  /* 0x00018a0000047ab9 */ /* 0x000fe20000000a00 */
[----:B------:R-:W1:Y:S01]  /*8880*/  LDC R20, c[0x0][0x144] ;  /* 0x00005100ff147b82 */ /* 0x000e620000000800 */
[----:B------:R-:W-:Y:S01]  /*8890*/  ISETP.NE.U32.AND P0, PT, RZ, UR4, PT ;  /* 0x00000004ff007c0c */ /* 0x000fe2000bf05070 */
[----:B------:R-:W2:Y:S01]  /*88a0*/  S2R R13, SR_CTAID.Y ;  /* 0x00000000000d7919 */ /* 0x000ea20000002600 */
[----:B------:R-:W-:Y:S01]  /*88b0*/  ULDC UR6, c[0x0][0x150] ;  /* 0x0000540000067ab9 */ /* 0x000fe20000000800 */
[----:B------:R-:W-:Y:S01]  /*88c0*/  ULDC UR7, c[0x0][0x630] ;  /* 0x00018c0000077ab9 */ /* 0x000fe20000000800 */
[----:B------:R-:W-:Y:S01]  /*88d0*/  ISETP.NE.AND.EX P0, PT, RZ, UR5, PT, P0 ;  /* 0x00000005ff007c0c */ /* 0x000fe2000bf05300 */
[----:B------:R-:W-:Y:S01]  /*88e0*/  IMAD.MOV.U32 R4, RZ, RZ, R16 ;  /* 0x000000ffff047224 */ /* 0x000fe200078e0010 */
[----:B0-----:R-:W-:-:S05]  /*88f0*/  I2FP.F32.U32 R5, R15 ;  /* 0x0000000f00057245 */ /* 0x001fca0000201000 */
[----:B------:R-:W-:Y:S01]  /*8900*/  FMUL R21, R5, UR6 ;  /* 0x0000000605157c20 */ /* 0x000fe20008400000 */
[----:B------:R-:W-:-:S05]  /*8910*/  IMAD.MOV.U32 R5, RZ, RZ, R17 ;  /* 0x000000ffff057224 */ /* 0x000fca00078e0011 */
[----:B--2---:R-:W-:Y:S05]  /*8920*/  @!P0 BRA `(.L_x_173) ;  /* 0x0000000000288947 */ /* 0x004fea0003800000 */
[----:B------:R-:W-:Y:S02]  /*8930*/  ULDC UR6, c[0x0][0x634] ;  /* 0x00018d0000067ab9 */ /* 0x000fe40000000800 */
[----:B------:R-:W-:-:S05]  /*8940*/  IADD3 R5, P0, R16, UR6, RZ ;  /* 0x0000000610057c10 */ /* 0x000fca000ff1e0ff */
[----:B------:R-:W-:-:S04]  /*8950*/  IMAD.X R19, RZ, RZ, R17, P0 ;  /* 0x000000ffff137224 */ /* 0x000fc800000e0611 */
[----:B------:R-:W-:-:S04]  /*8960*/  IMAD.WIDE.U32 R6, R19, UR4, RZ ;  /* 0x0000000413067c25 */ /* 0x000fc8000f8e00ff */
[----:B------:R-:W-:-:S04]  /*8970*/  IMAD.WIDE.U32 R6, P0, R5, UR5, R6 ;  /* 0x0000000505067c25 */ /* 0x000fc8000f800006 */
[----:B------:R-:W-:-:S04]  /*8980*/  IMAD.WIDE.U32 R4, R5, UR4, RZ ;  /* 0x0000000405047c25 */ /* 0x000fc8000f8e00ff */
[----:B------:R-:W-:Y:S01]  /*8990*/  IMAD.MOV.U32 R4, RZ, RZ, R7 ;  /* 0x000000ffff047224 */ /* 0x000fe200078e0007 */
[----:B------:R-:W-:Y:S01]  /*89a0*/  IADD3 RZ, P1, R5, R6, RZ ;  /* 0x0000000605ff7210 */ /* 0x000fe20007f3e0ff */
[----:B------:R-:W-:-:S04]  /*89b0*/  IMAD.X R5, RZ, RZ, RZ, P0 ;  /* 0x000000ffff057224 */ /* 0x000fc800000e06ff */
[----:B------:R-:W-:-:S08]  /*89c0*/  IMAD.WIDE.U32.X R4, R19, UR5, R4, P1 ;  /* 0x0000000513047c25 */ /* 0x000fd000088e0404 */
.L_x_173:
[--C-:B------:R-:W-:Y:S01]  /*89d0*/  SHF.R.U64 R14, R4, UR7, R5.reuse ;  /* 0x00000007040e7c19 */ /* 0x100fe20008001205 */
[----:B------:R-:W0:Y:S01]  /*89e0*/  F2I.U32.TRUNC.NTZ R21, R21 ;  /* 0x0000001500157305 */ /* 0x000e22000020f000 */
[----:B------:R-:W-:Y:S01]  /*89f0*/  SHF.R.U32.HI R4, RZ, UR7, R5 ;  /* 0x00000007ff047c19 */ /* 0x000fe20008011605 */
[----:B------:R-:W-:Y:S01]  /*8a00*/  ULDC.64 UR4, c[0x0][0x620] ;  /* 0x0001880000047ab9 */ /* 0x000fe20000000a00 */
[----:B------:R-:W-:Y:S01]  /*8a10*/  IADD3 R7, P0, RZ, -R14, RZ ;  /* 0x8000000eff077210 */ /* 0x000fe20007f1e0ff */
[----:B------:R-:W-:Y:S01]  /*8a20*/  ULDC.64 UR6, c[0x0][0x640] ;  /* 0x0001900000067ab9 */ /* 0x000fe20000000a00 */
[----:B------:R-:W2:Y:S03]  /*8a30*/  LDC R22, c[0x0][0x148] ;  /* 0x00005200ff167b82 */ /* 0x000ea60000000800 */
[----:B------:R-:W-:Y:S01]  /*8a40*/  IMAD.X R4, RZ, RZ, ~R4, P0 ;  /* 0x000000ffff047224 */ /* 0x000fe200000e0e04 */
[----:B------:R-:W-:-:S03]  /*8a50*/  ISETP.NE.U32.AND P0, PT, RZ, UR6, PT ;  /* 0x00000006ff007c0c */ /* 0x000fc6000bf05070 */
[----:B------:R-:W-:Y:S01]  /*8a60*/  IMAD R6, R4, UR4, RZ ;  /* 0x0000000404067c24 */ /* 0x000fe2000f8e02ff */
[----:B------:R-:W-:Y:S01]  /*8a70*/  ISETP.NE.AND.EX P0, PT, RZ, UR7, PT, P0 ;  /* 0x00000007ff007c0c */ /* 0x000fe2000bf05300 */
[----:B------:R-:W-:Y:S01]  /*8a80*/  IMAD.WIDE.U32 R4, R7, UR4, R16 ;  /* 0x0000000407047c25 */ /* 0x000fe2000f8e0010 */
[----:B------:R-:W-:-:S03]  /*8a90*/  ULDC UR4, c[0x0][0x618] ;  /* 0x0001860000047ab9 */ /* 0x000fc60000000800 */
[----:B------:R-:W-:Y:S01]  /*8aa0*/  IMAD R7, R7, UR5, R6 ;  /* 0x0000000507077c24 */ /* 0x000fe2000f8e0206 */
[----:B------:R-:W-:Y:S01]  /*8ab0*/  ULDC UR5, c[0x0][0x154] ;  /* 0x0000550000057ab9 */ /* 0x000fe20000000800 */
[----:B0-----:R-:W-:Y:S02]  /*8ac0*/  IMAD.MOV R6, RZ, RZ, -R21 ;  /* 0x000000ffff067224 */ /* 0x001fe400078e0a15 */
[----:B------:R-:W-:Y:S02]  /*8ad0*/  IMAD.IADD R5, R5, 0x1, R7 ;  /* 0x0000000105057824 */ /* 0x000fe400078e0207 */
[----:B-1----:R-:W-:Y:S01]  /*8ae0*/  IMAD R15, R20, R6, R15 ;  /* 0x00000006140f7224 */ /* 0x002fe200078e020f */
[----:B------:R-:W-:Y:S02]  /*8af0*/  I2FP.F32.U32 R6, R13 ;  /* 0x0000000d00067245 */ /* 0x000fe40000201000 */
[--C-:B------:R-:W-:Y:S02]  /*8b00*/  SHF.R.U64 R19, R4, UR4, R5.reuse ;  /* 0x0000000404137c19 */ /* 0x100fe40008001205 */
[----:B------:R-:W-:Y:S01]  /*8b10*/  SHF.R.U32.HI R4, RZ, UR4, R5 ;  /* 0x00000004ff047c19 */ /* 0x000fe20008011605 */
[----:B------:R-:W-:Y:S01]  /*8b20*/  FMUL R6, R6, UR5 ;  /* 0x0000000506067c20 */ /* 0x000fe20008400000 */
[----:B------:R-:W-:-:S02]  /*8b30*/  ULDC UR4, c[0x0][0x608] ;  /* 0x0001820000047ab9 */ /* 0x000fc40000000800 */
[--C-:B------:R-:W-:Y:S01]  /*8b40*/  SHF.R.U64 R21, R19, UR4, R4.reuse ;  /* 0x0000000413157c19 */ /* 0x100fe20008001204 */
[----:B------:R0:W1:Y:S01]  /*8b50*/  F2I.U32.TRUNC.NTZ R24, R6 ;  /* 0x0000000600187305 */ /* 0x000062000020f000 */
[----:B------:R-:W-:Y:S01]  /*8b60*/  SHF.R.U32.HI R4, RZ, UR4, R4 ;  /* 0x00000004ff047c19 */ /* 0x000fe20008011604 */
[----:B------:R-:W-:-:S03]  /*8b70*/  ULDC UR4, c[0x0][0x658] ;  /* 0x0001960000047ab9 */ /* 0x000fc60000000800 */
[--C-:B------:R-:W-:Y:S02]  /*8b80*/  SHF.R.U64 R20, R21, UR4, R4.reuse ;  /* 0x0000000415147c19 */ /* 0x100fe40008001204 */
[----:B------:R-:W-:-:S03]  /*8b90*/  SHF.R.U32.HI R23, RZ, UR4, R4 ;  /* 0x00000004ff177c19 */ /* 0x000fc60008011604 */
[----:B------:R-:W-:Y:S02]  /*8ba0*/  IMAD.MOV.U32 R4, RZ, RZ, R20 ;  /* 0x000000ffff047224 */ /* 0x000fe400078e0014 */
[----:B------:R-:W-:Y:S01]  /*8bb0*/  IMAD.MOV.U32 R5, RZ, RZ, R23 ;  /* 0x000000ffff057224 */ /* 0x000fe200078e0017 */
[----:B0-----:R-:W-:Y:S06]  /*8bc0*/  @!P0 BRA `(.L_x_174) ;  /* 0x0000000000288947 */ /* 0x001fec0003800000 */
        /* <DEDUP_REMOVED lines=10> */
.L_x_174:
[----:B------:R-:W-:Y:S01]  /*8c70*/  ISETP.NE.AND P0, PT, R2, 0x1, PT ;  /* 0x000000010200780c */ /* 0x000fe20003f05270 */
[----:B------:R-:W-:Y:S01]  /*8c80*/  ULDC UR4, c[0x0][0x648] ;  /* 0x0001920000047ab9 */ /* 0x000fe20000000800 */
[----:B------:R-:W-:Y:S01]  /*8c90*/  LOP3.LUT R21, R21, UR22, RZ, 0xc0, !PT ;  /* 0x0000001615157c12 */ /* 0x000fe2000f8ec0ff */
[----:B-1----:R-:W-:Y:S01]  /*8ca0*/  IMAD.MOV R24, RZ, RZ, -R24 ;  /* 0x000000ffff187224 */ /* 0x002fe200078e0a18 */
[----:B------:R-:W-:Y:S01]  /*8cb0*/  SHF.R.U64 R4, R4, UR4, R5 ;  /* 0x0000000404047c19 */ /* 0x000fe20008001205 */
[----:B------:R-:W-:Y:S01]  /*8cc0*/  ULDC UR4, c[0x0][0x638] ;  /* 0x00018e0000047ab9 */ /* 0x000fe20000000800 */
[----:B------:R-:W-:Y:S01]  /*8cd0*/  LOP3.LUT R19, R19, UR13, RZ, 0xc0, !PT ;  /* 0x0000000d13137c12 */ /* 0x000fe2000f8ec0ff */
[----:B------:R-:W-:Y:S01]  /*8ce0*/  ULDC UR5, c[0x0][0x610] ;  /* 0x0001840000057ab9 */ /* 0x000fe20000000800 */
[----:B------:R-:W-:Y:S02]  /*8cf0*/  IMAD.MOV.U32 R6, RZ, RZ, R14 ;  /* 0x000000ffff067224 */ /* 0x000fe400078e000e */
[----:B------:R-:W-:-:S02]  /*8d00*/  IMAD.MOV R5, RZ, RZ, -R4 ;  /* 0x000000ffff057224 */ /* 0x000fc400078e0a04 */
[----:B------:R-:W-:Y:S02]  /*8d10*/  IMAD R4, R4, UR14, R21 ;  /* 0x0000000e04047c24 */ /* 0x000fe4000f8e0215 */
[----:B--2---:R-:W-:Y:S02]  /*8d20*/  @P0 IMAD R15, R22, R24, R13 ;  /* 0x00000018160f0224 */ /* 0x004fe400078e020d */
[----:B------:R-:W-:Y:S01]  /*8d30*/  IMAD R20, R5, UR4, R20 ;  /* 0x0000000405147c24 */ /* 0x000fe2000f8e0214 */
[----:B------:R-:W-:Y:S01]  /*8d40*/  ULDC UR4, c[0x0][0x600] ;  /* 0x0001800000047ab9 */ /* 0x000fe20000000800 */
[----:B------:R-:W-:Y:S02]  /*8d50*/  IMAD R15, R4, UR5, R15 ;  /* 0x00000005040f7c24 */ /* 0x000fe4000f8e020f */
[----:B------:R-:W-:Y:S02]  /*8d60*/  IMAD R20, R20, UR4, R19 ;  /* 0x0000000414147c24 */ /* 0x000fe4000f8e0213 */
[----:B------:R-:W-:-:S03]  /*8d70*/  IMAD.MOV.U32 R4, RZ, RZ, 0x1 ;  /* 0x00000001ff047424 */ /* 0x000fc600078e00ff */
[----:B------:R-:W-:Y:S02]  /*8d80*/  SEL R13, R20, R15, !P0 ;  /* 0x0000000f140d7207 */ /* 0x000fe40004000000 */
[----:B------:R-:W-:-:S07]  /*8d90*/  SEL R19, R15, R20, !P0 ;  /* 0x000000140f137207 */ /* 0x000fce0004000000 */
.L_x_172:
[----:B------:R-:W-:Y:S05]  /*8da0*/  BSYNC B1 ;  /* 0x0000000000017941 */ /* 0x000fea0003800000 */
.L_x_171:
[----:B------:R-:W-:-:S13]  /*8db0*/  LOP3.LUT P0, RZ, R4, 0xff, RZ, 0xc0, !PT ;  /* 0x000000ff04ff7812 */ /* 0x000fda000780c0ff */
[----:B------:R-:W-:Y:S05]  /*8dc0*/  @P0 BRA `(.L_x_175) ;  /* 0xfffffff400000947 */ /* 0x000fea000383ffff */
[----:B------:R-:W-:Y:S05]  /*8dd0*/  BSYNC B0 ;  /* 0x0000000000007941 */ /* 0x000fea0003800000 */
.L_x_164:
[----:B------:R-:W-:-:S03]  /*8de0*/  UMOV UR4, 0xffffffff ;  /* 0xffffffff00047882 */ /* 0x000fc60000000000 */
[----:B------:R-:W-:Y:S05]  /*8df0*/  BRA.DIV UR4, `(.L_x_176) ;  /* 0x0000000204cc7947 */ /* 0x000fea000b800000 */
[----:B------:R-:W-:-:S13]  /*8e00*/  ELECT P6, URZ, PT ;  /* 0x00000000003f782f */ /* 0x000fda00038c0000 */
.L_x_188:
[----:B------:R-:W-:Y:S04]  /*8e10*/  BSSY B0, `(.L_x_177) ;  /* 0x0000019000007945 */ /* 0x000fe80003800000 */
[----:B------:R-:W-:Y:S05]  /*8e20*/  @!P6 BRA `(.L_x_178) ;  /* 0x00000000005ce947 */ /* 0x000fea0003800000 */
[----:B------:R-:W-:-:S04]  /*8e30*/  LOP3.LUT R18, R18, 0x2, RZ, 0xfc, !PT ;  /* 0x0000000212127812 */ /* 0x000fc800078efcff */
[----:B------:R-:W-:-:S13]  /*8e40*/  ISETP.NE.AND P0, PT, R18, 0x3, PT ;  /* 0x000000031200780c */ /* 0x000fda0003f05270 */
[----:B------:R-:W-:Y:S05]  /*8e50*/  @!P0 BRA `(.L_x_179) ;  /* 0x0000000000048947 */ /* 0x000fea0003800000 */
[----:B------:R-:W-:Y:S01]  /*8e60*/  BPT.TRAP 0x1 ;  /* 0x000000040000795c */ /* 0x000fe20000300000 */
.L_x_179:
[----:B------:R-:W0:Y:S01]  /*8e70*/  S2R R3, SR_CgaCtaId ;  /* 0x0000000000037919 */ /* 0x000e220000008800 */
[----:B------:R-:W-:Y:S02]  /*8e80*/  MOV R0, 0x400 ;  /* 0x0000040000007802 */ /* 0x000fe40000000f00 */
[----:B------:R-:W-:Y:S02]  /*8e90*/  SHF.L.U32 R2, R10, 0x1f, RZ ;  /* 0x0000001f0a027819 */ /* 0x000fe400000006ff */
[----:B0-----:R-:W-:-:S05]  /*8ea0*/  LEA R0, R3, R0, 0x18 ;  /* 0x0000000003007211 */ /* 0x001fca00078ec0ff */
[----:B------:R-:W-:-:S04]  /*8eb0*/  VIADD R0, R0, 0x10 ;  /* 0x0000001000007836 */ /* 0x000fc80000000000 */
[C---:B------:R-:W-:Y:S02]  /*8ec0*/  IMAD R5, R9.reuse, 0x8, R0 ;  /* 0x0000000809057824 */ /* 0x040fe400078e0200 */
[----:B------:R-:W-:Y:S02]  /*8ed0*/  VIADD R9, R9, 0x1 ;  /* 0x0000000109097836 */ /* 0x000fe40000000000 */
[----:B------:R-:W0:Y:S03]  /*8ee0*/  SYNCS.PHASECHK.TRANS64.TRYWAIT P0, [R5+URZ], R2 ;  /* 0x00000002050075a7 */ /* 0x000e26000800017f */
[----:B------:R-:W-:-:S04]  /*8ef0*/  ISETP.NE.AND P1, PT, R9, 0x2, PT ;  /* 0x000000020900780c */ /* 0x000fc80003f25270 */
[----:B------:R-:W-:Y:S02]  /*8f00*/  SEL R3, RZ, 0x1, P1 ;  /* 0x00000001ff037807 */ /* 0x000fe40000800000 */
[----:B------:R-:W-:Y:S02]  /*8f10*/  SEL R9, R9, RZ, P1 ;  /* 0x000000ff09097207 */ /* 0x000fe40000800000 */
[----:B------:R-:W-:Y:S01]  /*8f20*/  LOP3.LUT R3, R10, R3, RZ, 0x3c, !PT ;  /* 0x000000030a037212 */ /* 0x000fe200078e3cff */
[----:B0-----:R-:W-:Y:S06]  /*8f30*/  @!P0 BRA `(.L_x_180) ;  /* 0x00000000009c8947 */ /* 0x001fec0003800000 */
.L_x_189:
[----:B------:R-:W-:Y:S01]  /*8f40*/  IMAD R9, R9, 0x8, R0 ;  /* 0x0000000809097824 */ /* 0x000fe200078e0200 */
[----:B------:R-:W-:-:S07]  /*8f50*/  SHF.L.U32 R0, R3, 0x1f, RZ ;  /* 0x0000001f03007819 */ /* 0x000fce00000006ff */
.L_x_181:
[----:B-1----:R1:W2:Y:S02]  /*8f60*/  SYNCS.PHASECHK.TRANS64.TRYWAIT P0, [R9+URZ], R0 ;  /* 0x00000000090075a7 */ /* 0x0022a4000800017f */
[----:B--2---:R-:W-:Y:S05]  /*8f70*/  @!P0 NANOSLEEP.SYNCS 0x989680 ;  /* 0x009896800000895d */ /* 0x004fea0003900000 */
[----:B------:R-:W2:Y:S02]  /*8f80*/  @!P0 SYNCS.PHASECHK.TRANS64 P0, [R9+URZ], R0 ;  /* 0x00000000090085a7 */ /* 0x000ea4000800007f */
[----:B--2---:R-:W-:Y:S05]  /*8f90*/  @!P0 BRA `(.L_x_181) ;  /* 0xfffffffc00f08947 */ /* 0x004fea000383ffff */
.L_x_178:
[----:B------:R-:W-:Y:S05]  /*8fa0*/  BSYNC B0 ;  /* 0x0000000000007941 */ /* 0x000fea0003800000 */
.L_x_177:
[----:B------:R-:W-:Y:S05]  /*8fb0*/  EXIT ;  /* 0x000000000000794d */ /* 0x000fea0003800000 */
.L_x_21:
[----:B-1----:R1:W2:Y:S02]  /*8fc0*/  SYNCS.PHASECHK.TRANS64.TRYWAIT P1, [R3+URZ], R0 ;  /* 0x00000000030075a7 */ /* 0x0022a4000802017f */
[----:B--2---:R-:W-:Y:S05]  /*8fd0*/  @!P1 NANOSLEEP.SYNCS 0x989680 ;  /* 0x009896800000995d */ /* 0x004fea0003900000 */
[----:B------:R-:W2:Y:S02]  /*8fe0*/  @!P1 SYNCS.PHASECHK.TRANS64 P1, [R3+URZ], R0 ;  /* 0x00000000030095a7 */ /* 0x000ea4000802007f */
[----:B--2---:R-:W-:Y:S05]  /*8ff0*/  @!P1 BRA `(.L_x_21) ;  /* 0xfffffffc00f09947 */ /* 0x004fea000383ffff */
[----:B------:R-:W-:Y:S05]  /*9000*/  BRA `(.L_x_20) ;  /* 0xffffff8400e87947 */ /* 0x000fea000383ffff */
.L_x_26:
[----:B-1----:R1:W2:Y:S02]  /*9010*/  SYNCS.PHASECHK.TRANS64.TRYWAIT P1, [R5+URZ], R4 ;  /* 0x00000004050075a7 */ /* 0x0022a4000802017f */
[----:B--2---:R-:W-:Y:S05]  /*9020*/  @!P1 NANOSLEEP.SYNCS 0x989680 ;  /* 0x009896800000995d */ /* 0x004fea0003900000 */
[----:B------:R-:W2:Y:S02]  /*9030*/  @!P1 SYNCS.PHASECHK.TRANS64 P1, [R5+URZ], R4 ;  /* 0x00000004050095a7 */ /* 0x000ea4000802007f */
[----:B--2---:R-:W-:Y:S05]  /*9040*/  @!P1 BRA `(.L_x_26) ;  /* 0xfffffffc00f09947 */ /* 0x004fea000383ffff */
[----:B------:R-:W-:Y:S05]  /*9050*/  BRA `(.L_x_25) ;  /* 0xffffff8c00f87947 */ /* 0x000fea000383ffff */
.L_x_165:
[----:B------:R-:W-:Y:S01]  /*9060*/  BSSY B1, `(.L_x_182) ;  /* 0x0000006000017945 */ /* 0x000fe20003800000 */
[----:B------:R-:W-:-:S07]  /*9070*/  IMAD.MOV.U32 R15, RZ, RZ, -0x1 ;  /* 0xffffffffff0f7424 */ /* 0x000fce00078e00ff */
[----:B------:R-:W-:Y:S05]  /*9080*/  WARPSYNC.COLLECTIVE R15, `(.L_x_183) ;  /* 0x000000000f0c7348 */ /* 0x000fea0003c00000 */
[----:B------:R-:W-:Y:S02]  /*9090*/  ELECT P6, UR62, PT ;  /* 0x00000000003e782f */ /* 0x000fe400038c0000 */
[----:B------:R-:W-:Y:S01]  /*90a0*/  MOV R14, UR62 ;  /* 0x0000003e000e7c02 */ /* 0x000fe20008000f00 */
[----:B------:R-:W-:Y:S10]  /*90b0*/  ENDCOLLECTIVE ;  /* 0x000000000000791b */ /* 0x000ff40003800000 */
.L_x_183:
[----:B------:R-:W-:Y:S05]  /*90c0*/  BSYNC B1 ;  /* 0x0000000000017941 */ /* 0x000fea0003800000 */
.L_x_182:
[----:B------:R-:W-:Y:S05]  /*90d0*/  BRA `(.L_x_184) ;  /* 0xfffffff000487947 */ /* 0x000fea000383ffff */
.L_x_168:
[----:B-1----:R1:W2:Y:S02]  /*90e0*/  SYNCS.PHASECHK.TRANS64.TRYWAIT P0, [R20+URZ+0x10], R13 ;  /* 0x0000100d140075a7 */ /* 0x0022a4000800017f */
[----:B--2---:R-:W-:Y:S05]  /*90f0*/  @!P0 NANOSLEEP.SYNCS 0x989680 ;  /* 0x009896800000895d */ /* 0x004fea0003900000 */
[----:B------:R-:W2:Y:S02]  /*9100*/  @!P0 SYNCS.PHASECHK.TRANS64 P0, [R20+URZ+0x10], R13 ;  /* 0x0000100d140085a7 */ /* 0x000ea4000800007f */
[----:B--2---:R-:W-:Y:S05]  /*9110*/  @!P0 BRA `(.L_x_168) ;  /* 0xfffffffc00f08947 */ /* 0x004fea000383ffff */
[----:B------:R-:W-:Y:S05]  /*9120*/  BRA `(.L_x_185) ;  /* 0xfffffff000847947 */ /* 0x000fea000383ffff */
.L_x_176:
[----:B------:R-:W-:Y:S01]  /*9130*/  BSSY B0, `(.L_x_186) ;  /* 0x0000006000007945 */ /* 0x000fe20003800000 */
[----:B------:R-:W-:-:S07]  /*9140*/  IMAD.MOV.U32 R15, RZ, RZ, -0x1 ;  /* 0xffffffffff0f7424 */ /* 0x000fce00078e00ff */
[----:B------:R-:W-:Y:S05]  /*9150*/  WARPSYNC.COLLECTIVE R15, `(.L_x_187) ;  /* 0x000000000f0c7348 */ /* 0x000fea0003c00000 */
[----:B------:R-:W-:Y:S02]  /*9160*/  ELECT P6, UR62, PT ;  /* 0x00000000003e782f */ /* 0x000fe400038c0000 */
[----:B------:R-:W-:Y:S01]  /*9170*/  MOV R14, UR62 ;  /* 0x0000003e000e7c02 */ /* 0x000fe20008000f00 */
[----:B------:R-:W-:Y:S10]  /*9180*/  ENDCOLLECTIVE ;  /* 0x000000000000791b */ /* 0x000ff40003800000 */
.L_x_187:
[----:B------:R-:W-:Y:S05]  /*9190*/  BSYNC B0 ;  /* 0x0000000000007941 */ /* 0x000fea0003800000 */
.L_x_186:
[----:B------:R-:W-:Y:S05]  /*91a0*/  BRA `(.L_x_188) ;  /* 0xfffffffc00187947 */ /* 0x000fea000383ffff */
.L_x_180:
[----:B0-----:R0:W1:Y:S02]  /*91b0*/  SYNCS.PHASECHK.TRANS64.TRYWAIT P0, [R5+URZ], R2 ;  /* 0x00000002050075a7 */ /* 0x001064000800017f */
[----:B-1----:R-:W-:Y:S05]  /*91c0*/  @!P0 NANOSLEEP.SYNCS 0x989680 ;  /* 0x009896800000895d */ /* 0x002fea0003900000 */
[----:B------:R-:W1:Y:S02]  /*91d0*/  @!P0 SYNCS.PHASECHK.TRANS64 P0, [R5+URZ], R2 ;  /* 0x00000002050085a7 */ /* 0x000e64000800007f */
[----:B-1----:R-:W-:Y:S05]  /*91e0*/  @!P0 BRA `(.L_x_180) ;  /* 0xfffffffc00f08947 */ /* 0x002fea000383ffff */
[----:B------:R-:W-:Y:S05]  /*91f0*/  BRA `(.L_x_189) ;  /* 0xfffffffc00507947 */ /* 0x000fea000383ffff */
.L_x_190:
[----:B------:R-:W-:-:S00]  /*9200*/  BRA `(.L_x_190) ;  /* 0xfffffffc00fc7947 */ /* 0x000fc0000383ffff */
[----:B------:R-:W-:-:S00]  /*9210*/  NOP ;  /* 0x0000000000007918 */ /* 0x000fc00000000000 */
        /* <DEDUP_REMOVED lines=14> */
.L_x_191:


//--------------------- .nv.global.init           --------------------------
	.section	.nv.global.init,"aw",@progbits
.nv.global.init:
	.type		$str$22,@object
	.size		$str$22,($str$23 - $str$22)
$str$22:
        /*0000*/ 	.byte	0x6b, 0x5f, 0x74, 0x69, 0x6c, 0x65, 0x5f, 0x63, 0x6f, 0x75, 0x6e, 0x74, 0x20, 0x3e, 0x3d, 0x20
        /*0010*/ 	.byte	0x31, 0x00
	.type		$str$23,@object
	.size		$str$23,(__unnamed_1 - $str$23)
$str$23:
        /*0012*/ 	.byte	0x2f, 0x74, 0x6d, 0x70, 0x2f, 0x63, 0x75, 0x74, 0x6c, 0x61, 0x73, 0x73, 0x5f, 0x73, 0x77, 0x65
        /*0022*/ 	.byte	0x65, 0x70, 0x5f, 0x73, 0x72, 0x63, 0x2f, 0x69, 0x6e, 0x63, 0x6c, 0x75, 0x64, 0x65, 0x2f, 0x63
        /*0032*/ 	.byte	0x75, 0x74, 0x6c, 0x61, 0x73, 0x73, 0x2f, 0x67, 0x65, 0x6d, 0x6d, 0x2f, 0x63, 0x6f, 0x6c, 0x6c
        /*0042*/ 	.byte	0x65, 0x63, 0x74, 0x69, 0x76, 0x65, 0x2f, 0x73, 0x6d, 0x39, 0x30, 0x5f, 0x6d, 0x6d, 0x61, 0x5f
        /*0052*/ 	.byte	0x74, 0x6d, 0x61, 0x5f, 0x67, 0x6d, 0x6d, 0x61, 0x5f, 0x73, 0x73, 0x5f, 0x77, 0x61, 0x72, 0x70
        /*0062*/ 	.byte	0x73, 0x70, 0x65, 0x63, 0x69, 0x61, 0x6c, 0x69, 0x7a, 0x65, 0x64, 0x2e, 0x68, 0x70, 0x70, 0x00
	.type		__unnamed_1,@object
	.size		__unnamed_1,(.L_0 - __unnamed_1)
__unnamed_1:
        /*0072*/ 	.byte	0x76, 0x6f, 0x69, 0x64, 0x20, 0x63, 0x75, 0x74, 0x6c, 0x61, 0x73, 0x73, 0x3a, 0x3a, 0x67, 0x65
        /* <DEDUP_REMOVED lines=178> */
        /*0ba2*/ 	.byte	0x00
.L_0:


//--------------------- .nv.shared._ZN7cutlass13device_kernelINS_4gemm6kernel13GemmUniversalIN4cute5tupleIJiiiiEEENS1_10collective13CollectiveMmaINS1_34MainloopSm90TmaGmmaWarpSpecializedILi2ENS5_IJNS4_1CILi2EEESB_NSA_ILi1EEEEEENS1_35KernelTmaWarpSpecializedCooperativeEEENS5_IJNSA_ILi256EEENSA_ILi64EEESH_EEENS_10tfloat32_tENS5_IJlSC_lEEESJ_SK_NS4_8TiledMMAINS4_8MMA_AtomIJNS4_4SM904GMMA29MMA_64x64x8_F32TF32TF32_SS_TNILNSO_7ScaleInE1ELSQ_1EEEEEENS4_6LayoutINS5_IJSB_SC_SC_EEENS5_IJSC_NSA_ILi0EEESV_EEEEENS5_IJNS4_10UnderscoreESY_SY_EEEEENS4_23SM90_TMA_LOAD_MULTICASTENS4_14ComposedLayoutINS4_7SwizzleILi3ELi4ELi3EEENS4_18smem_ptr_flag_bitsILi32EEENST_INS5_IJNSA_ILi8EEENSA_ILi32EEEEEENS5_IJS18_SC_EEEEEEEvNS4_8identityES11_S1C_vS1D_EENS_8epilogue10collective6detail29Sm90TmaWarpSpecializedAdapterINS1G_15DefaultEpilogueISJ_SK_SK_NS1F_6thread17LinearCombinationISJ_Li1EffLNS1K_9ScaleType4KindE0ELNS_15FloatRoundStyleE2ESJ_EENS1_15EpilogueDefaultEEEEEvvEEEEvNT_6ParamsE --------------------------
	.section	.nv.shared._ZN7cutlass13device_kernelINS_4gemm6kernel13GemmUniversalIN4cute5tupleIJiiiiEEENS1_10collective13CollectiveMmaINS1_34MainloopSm90TmaGmmaWarpSpecializedILi2ENS5_IJNS4_1CILi2EEESB_NSA_ILi1EEEEEENS1_35KernelTmaWarpSpecializedCooperativeEEENS5_IJNSA_ILi256EEENSA_ILi64EEESH_EEENS_10tfloat32_tENS5_IJlSC_lEEESJ_SK_NS4_8TiledMMAINS4_8MMA_AtomIJNS4_4SM904GMMA29MMA_64x64x8_F32TF32TF32_SS_TNILNSO_7ScaleInE1ELSQ_1EEEEEENS4_6LayoutINS5_IJSB_SC_SC_EEENS5_IJSC_NSA_ILi0EEESV_EEEEENS5_IJNS4_10UnderscoreESY_SY_EEEEENS4_23SM90_TMA_LOAD_MULTICASTENS4_14ComposedLayoutINS4_7SwizzleILi3ELi4ELi3EEENS4_18smem_ptr_flag_bitsILi32EEENST_INS5_IJNSA_ILi8EEENSA_ILi32EEEEEENS5_IJS18_SC_EEEEEEEvNS4_8identityES11_S1C_vS1D_EENS_8epilogue10collective6detail29Sm90TmaWarpSpecializedAdapterINS1G_15DefaultEpilogueISJ_SK_SK_NS1F_6thread17LinearCombinationISJ_Li1EffLNS1K_9ScaleType4KindE0ELNS_15FloatRoundStyleE2ESJ_EENS1_15EpilogueDefaultEEEEEvvEEEEvNT_6ParamsE,"aw",@nobits
	.sectionflags	@""
	.align	16
	.zero		1024


//--------------------- .nv.shared.reserved.0     --------------------------
	.section	.nv.shared.reserved.0,"aw",@nobits
	.weak		__nv_reservedSMEM_offset_0_alias
	.size		__nv_reservedSMEM_offset_0_alias, 0, 0
	.other		__nv_reservedSMEM_offset_0_alias,@"STO_CUDA_RESERVED_SHARED STV_DEFAULT"
__nv_reservedSMEM_offset_0_alias:
	.zero		0


//--------------------- .nv.global                --------------------------
	.section	.nv.global,"aw",@nobits
.nv.global:
	.type		_ZN39_INTERNAL_1bc8da07_4_k_cu_7182c68d_64744cute1_E,@object
	.size		_ZN39_INTERNAL_1bc8da07_4_k_cu_7182c68d_64744cute1_E,(_ZN39_INTERNAL_1bc8da07_4_k_cu_7182c68d_64744cuda3std3__45__cpo6cbeginE - _ZN39_INTERNAL_1bc8da07_4_k_cu_7182c68d_64744cute1_E)
_ZN39_INTERNAL_1bc8da07_4_k_cu_7182c68d_64744cute1_E:
	.zero		1
	.type		_ZN39_INTERNAL_1bc8da07_4_k_cu_7182c68d_64744cuda3std3__45__cpo6cbeginE,@object
	.size		_ZN39_INTERNAL_1bc8da07_4_k_cu_7182c68d_64744cuda3std3__45__cpo6cbeginE,(_ZN39_INTERNAL_1bc8da07_4_k_cu_7182c68d_64744cuda3std3__48in_placeE - _ZN39_INTERNAL_1bc8da07_4_k_cu_7182c68d_64744cuda3std3__45__cpo6cbeginE)
_ZN39_INTERNAL_1bc8da07_4_k_cu_7182c68d_64744cuda3std3__45__cpo6cbeginE:
	.zero		1
	.type		_ZN39_INTERNAL_1bc8da07_4_k_cu_7182c68d_64744cuda3std3__48in_placeE,@object
	.size		_ZN39_INTERNAL_1bc8da07_4_k_cu_7182c68d_64744cuda3std3__48in_placeE,(_ZN39_INTERNAL_1bc8da07_4_k_cu_7182c68d_64744cuda3std6ranges3__45__cpo9iter_moveE - _ZN39_INTERNAL_1bc8da07_4_k_cu_7182c68d_64744cuda3std3__48in_placeE)
_ZN39_INTERNAL_1bc8da07_4_k_cu_7182c68d_64744cuda3std3__48in_placeE:
	.zero		1
	.type		_ZN39_INTERNAL_1bc8da07_4_k_cu_7182c68d_64744cuda3std6ranges3__45__cpo9iter_moveE,@object
	.size		_ZN39_INTERNAL_1bc8da07_4_k_cu_7182c68d_64744cuda3std6ranges3__45__cpo9iter_moveE,(_ZN39_INTERNAL_1bc8da07_4_k_cu_7182c68d_64744cuda3std3__45__cpo5beginE - _ZN39_INTERNAL_1bc8da07_4_k_cu_7182c68d_64744cuda3std6ranges3__45__cpo9iter_moveE)
_ZN39_INTERNAL_1bc8da07_4_k_cu_7182c68d_64744cuda3std6ranges3__45__cpo9iter_moveE:
	.zero		1
	.type		_ZN39_INTERNAL_1bc8da07_4_k_cu_7182c68d_64744cuda3std3__45__cpo5beginE,@object
	.size		_ZN39_INTERNAL_1bc8da07_4_k_cu_7182c68d_64744cuda3std3__45__cpo5beginE,(_ZN39_INTERNAL_1bc8da07_4_k_cu_7182c68d_64744cuda3std3__441_GLOBAL__N__1bc8da07_4_k_cu_7182c68d_64746ignoreE - _ZN39_INTERNAL_1bc8da07_4_k_cu_7182c68d_64744cuda3std3__45__cpo5beginE)
_ZN39_INTERNAL_1bc8da07_4_k_cu_7182c68d_64744cuda3std3__45__cpo5beginE:
	.zero		1
	.type		_ZN39_INTERNAL_1bc8da07_4_k_cu_7182c68d_64744cuda3std3__441_GLOBAL__N__1bc8da07_4_k_cu_7182c68d_64746ignoreE,@object
	.size		_ZN39_INTERNAL_1bc8da07_4_k_cu_7182c68d_64744cuda3std3__441_GLOBAL__N__1bc8da07_4_k_cu_7182c68d_64746ignoreE,(_ZN39_INTERNAL_1bc8da07_4_k_cu_7182c68d_64744cute7productE - _ZN39_INTERNAL_1bc8da07_4_k_cu_7182c68d_64744cuda3std3__441_GLOBAL__N__1bc8da07_4_k_cu_7182c68d_64746ignoreE)
_ZN39_INTERNAL_1bc8da07_4_k_cu_7182c68d_64744cuda3std3__441_GLOBAL__N__1bc8da07_4_k_cu_7182c68d_64746ignoreE:
	.zero		1
	.type		_ZN39_INTERNAL_1bc8da07_4_k_cu_7182c68d_64744cute7productE,@object
	.size		_ZN39_INTERNAL_1bc8da07_4_k_cu_7182c68d_64744cute7productE,(_ZN39_INTERNAL_1bc8da07_4_k_cu_7182c68d_64744cuda3std3__45__cpo3endE - _ZN39_INTERNAL_1bc8da07_4_k_cu_7182c68d_64744cute7productE)
_ZN39_INTERNAL_1bc8da07_4_k_cu_7182c68d_64744cute7productE:
	.zero		1
	.type		_ZN39_INTERNAL_1bc8da07_4_k_cu_7182c68d_64744cuda3std3__45__cpo3endE,@object
	.size		_ZN39_INTERNAL_1bc8da07_4_k_cu_7182c68d_64744cuda3std3__45__cpo3endE,(_ZN39_INTERNAL_1bc8da07_4_k_cu_7182c68d_64744cuda3std3__419piecewise_constructE - _ZN39_INTERNAL_1bc8da07_4_k_cu_7182c68d_64744cuda3std3__45__cpo3endE)
_ZN39_INTERNAL_1bc8da07_4_k_cu_7182c68d_64744cuda3std3__45__cpo3endE:
	.zero		1
	.type		_ZN39_INTERNAL_1bc8da07_4_k_cu_7182c68d_64744cuda3std3__419piecewise_constructE,@object
	.size		_ZN39_INTERNAL_1bc8da07_4_k_cu_7182c68d_64744cuda3std3__419piecewise_constructE,(_ZN39_INTERNAL_1bc8da07_4_k_cu_7182c68d_64744cuda3std3__45__cpo4cendE - _ZN39_INTERNAL_1bc8da07_4_k_cu_7182c68d_64744cuda3std3__419piecewise_constructE)
_ZN39_INTERNAL_1bc8da07_4_k_cu_7182c68d_64744cuda3std3__419piecewise_constructE:
	.zero		1
	.type		_ZN39_INTERNAL_1bc8da07_4_k_cu_7182c68d_64744cuda3std3__45__cpo4cendE,@object
	.size		_ZN39_INTERNAL_1bc8da07_4_k_cu_7182c68d_64744cuda3std3__45__cpo4cendE,(_ZN39_INTERNAL_1bc8da07_4_k_cu_7182c68d_64744cuda3std6ranges3__45__cpo4swapE - _ZN39_INTERNAL_1bc8da07_4_k_cu_7182c68d_64744cuda3std3__45__cpo4cendE)
_ZN39_INTERNAL_1bc8da07_4_k_cu_7182c68d_64744cuda3std3__45__cpo4cendE:
	.zero		1
	.type		_ZN39_INTERNAL_1bc8da07_4_k_cu_7182c68d_64744cuda3std6ranges3__45__cpo4swapE,@object
	.size		_ZN39_INTERNAL_1bc8da07_4_k_cu_7182c68d_64744cuda3std6ranges3__45__cpo4swapE,(.L_8 - _ZN39_INTERNAL_1bc8da07_4_k_cu_7182c68d_64744cuda3std6ranges3__45__cpo4swapE)
_ZN39_INTERNAL_1bc8da07_4_k_cu_7182c68d_64744cuda3std6ranges3__45__cpo4swapE:
	.zero		1
.L_8:


//--------------------- .nv.constant0._ZN7cutlass13device_kernelINS_4gemm6kernel13GemmUniversalIN4cute5tupleIJiiiiEEENS1_10collective13CollectiveMmaINS1_34MainloopSm90TmaGmmaWarpSpecializedILi2ENS5_IJNS4_1CILi2EEESB_NSA_ILi1EEEEEENS1_35KernelTmaWarpSpecializedCooperativeEEENS5_IJNSA_ILi256EEENSA_ILi64EEESH_EEENS_10tfloat32_tENS5_IJlSC_lEEESJ_SK_NS4_8TiledMMAINS4_8MMA_AtomIJNS4_4SM904GMMA29MMA_64x64x8_F32TF32TF32_SS_TNILNSO_7ScaleInE1ELSQ_1EEEEEENS4_6LayoutINS5_IJSB_SC_SC_EEENS5_IJSC_NSA_ILi0EEESV_EEEEENS5_IJNS4_10UnderscoreESY_SY_EEEEENS4_23SM90_TMA_LOAD_MULTICASTENS4_14ComposedLayoutINS4_7SwizzleILi3ELi4ELi3EEENS4_18smem_ptr_flag_bitsILi32EEENST_INS5_IJNSA_ILi8EEENSA_ILi32EEEEEENS5_IJS18_SC_EEEEEEEvNS4_8identityES11_S1C_vS1D_EENS_8epilogue10collective6detail29Sm90TmaWarpSpecializedAdapterINS1G_15DefaultEpilogueISJ_SK_SK_NS1F_6thread17LinearCombinationISJ_Li1EffLNS1K_9ScaleType4KindE0ELNS_15FloatRoundStyleE2ESJ_EENS1_15EpilogueDefaultEEEEEvvEEEEvNT_6ParamsE --------------------------
	.section	.nv.constant0._ZN7cutlass13device_kernelINS_4gemm6kernel13GemmUniversalIN4cute5tupleIJiiiiEEENS1_10collective13CollectiveMmaINS1_34MainloopSm90TmaGmmaWarpSpecializedILi2ENS5_IJNS4_1CILi2EEESB_NSA_ILi1EEEEEENS1_35KernelTmaWarpSpecializedCooperativeEEENS5_IJNSA_ILi256EEENSA_ILi64EEESH_EEENS_10tfloat32_tENS5_IJlSC_lEEESJ_SK_NS4_8TiledMMAINS4_8MMA_AtomIJNS4_4SM904GMMA29MMA_64x64x8_F32TF32TF32_SS_TNILNSO_7ScaleInE1ELSQ_1EEEEEENS4_6LayoutINS5_IJSB_SC_SC_EEENS5_IJSC_NSA_ILi0EEESV_EEEEENS5_IJNS4_10UnderscoreESY_SY_EEEEENS4_23SM90_TMA_LOAD_MULTICASTENS4_14ComposedLayoutINS4_7SwizzleILi3ELi4ELi3EEENS4_18smem_ptr_flag_bitsILi32EEENST_INS5_IJNSA_ILi8EEENSA_ILi32EEEEEENS5_IJS18_SC_EEEEEEEvNS4_8identityES11_S1C_vS1D_EENS_8epilogue10collective6detail29Sm90TmaWarpSpecializedAdapterINS1G_15DefaultEpilogueISJ_SK_SK_NS1F_6thread17LinearCombinationISJ_Li1EffLNS1K_9ScaleType4KindE0ELNS_15FloatRoundStyleE2ESJ_EENS1_15EpilogueDefaultEEEEEvvEEEEvNT_6ParamsE,"a",@progbits
	.sectionflags	@""
	.align	4
.nv.constant0._ZN7cutlass13device_kernelINS_4gemm6kernel13GemmUniversalIN4cute5tupleIJiiiiEEENS1_10collective13CollectiveMmaINS1_34MainloopSm90TmaGmmaWarpSpecializedILi2ENS5_IJNS4_1CILi2EEESB_NSA_ILi1EEEEEENS1_35KernelTmaWarpSpecializedCooperativeEEENS5_IJNSA_ILi256EEENSA_ILi64EEESH_EEENS_10tfloat32_tENS5_IJlSC_lEEESJ_SK_NS4_8TiledMMAINS4_8MMA_AtomIJNS4_4SM904GMMA29MMA_64x64x8_F32TF32TF32_SS_TNILNSO_7ScaleInE1ELSQ_1EEEEEENS4_6LayoutINS5_IJSB_SC_SC_EEENS5_IJSC_NSA_ILi0EEESV_EEEEENS5_IJNS4_10UnderscoreESY_SY_EEEEENS4_23SM90_TMA_LOAD_MULTICASTENS4_14ComposedLayoutINS4_7SwizzleILi3ELi4ELi3EEENS4_18smem_ptr_flag_bitsILi32EEENST_INS5_IJNSA_ILi8EEENSA_ILi32EEEEEENS5_IJS18_SC_EEEEEEEvNS4_8identityES11_S1C_vS1D_EENS_8epilogue10collective6detail29Sm90TmaWarpSpecializedAdapterINS1G_15DefaultEpilogueISJ_SK_SK_NS1F_6thread17LinearCombinationISJ_Li1EffLNS1K_9ScaleType4KindE0ELNS_15FloatRoundStyleE2ESJ_EENS1_15EpilogueDefaultEEEEEvvEEEEvNT_6ParamsE:
	.zero		1664


//--------------------- SYMBOLS --------------------------

	.type		.nv.reservedSmem.offset0,@object
	.size		.nv.reservedSmem.offset0,0x4
	.type		__assertfail,@function
